def matmul_kernel(
    a_ptr,
    b_ptr,
    c_ptr,
    M,
    N,
    K,
    stride_am,
    stride_ak,
    stride_bk,
    stride_bn,
    stride_cm,
    stride_cn,
    BLOCK_M: tl.constexpr,
    BLOCK_N: tl.constexpr,
    BLOCK_K: tl.constexpr,
    GROUP_M: tl.constexpr,
):
    pid = tl.program_id(axis=0)
    num_pid_m = tl.cdiv(M, BLOCK_M)
    num_pid_n = tl.cdiv(N, BLOCK_N)
    num_pid_in_group = GROUP_M * num_pid_n
    group_id = pid // num_pid_in_group
    first_pid_m = group_id * GROUP_M
    group_size_m = min(num_pid_m - first_pid_m, GROUP_M)
    pid_m = first_pid_m + ((pid % num_pid_in_group) % group_size_m)
    pid_n = (pid % num_pid_in_group) // group_size_m

    offs_am = (pid_m * BLOCK_M + tl.arange(0, BLOCK_M)) % M
    offs_bn = (pid_n * BLOCK_N + tl.arange(0, BLOCK_N)) % N
    offs_k = tl.arange(0, BLOCK_K)
    a_ptrs = a_ptr + offs_am[:, None] * stride_am + offs_k[None, :] * stride_ak
    b_ptrs = b_ptr + offs_k[:, None] * stride_bk + offs_bn[None, :] * stride_bn

    acc = tl.zeros((BLOCK_M, BLOCK_N), dtype=tl.float32)
    for kk in range(0, tl.cdiv(K, BLOCK_K)):
        a = tl.load(a_ptrs, mask=offs_k[None, :] < K - kk * BLOCK_K, other=0.0)
        b = tl.load(b_ptrs, mask=offs_k[:, None] < K - kk * BLOCK_K, other=0.0)
        acc = tl.dot(a, b, acc)
        a_ptrs += BLOCK_K * stride_ak
        b_ptrs += BLOCK_K * stride_bk

    c = acc.to(c_ptr.dtype.element_ty)
    offs_cm = pid_m * BLOCK_M + tl.arange(0, BLOCK_M)
    offs_cn = pid_n * BLOCK_N + tl.arange(0, BLOCK_N)
    c_ptrs = c_ptr + offs_cm[:, None] * stride_cm + offs_cn[None, :] * stride_cn
    mask = (offs_cm[:, None] < M) & (offs_cn[None, :] < N)
    tl.store(c_ptrs, c, mask=mask)

# config = {"BLOCK_K": 16, "BLOCK_M": 512, "BLOCK_N": 16, "GROUP_M": 8, "arch": "sm_100", "dtype": "fp16", "num_ctas": 1, "num_stages": 3, "num_warps": 4}
# arch = sm_100


// ===== COMPILED SASS (sm_100a) =====

	.target	sm_100a

	.elftype	@"ET_EXEC"


//--------------------- .note.nv.tkinfo           --------------------------
	.section	.note.nv.tkinfo,"",@"SHT_NOTE"
	.sectionflags	@"SHF_NOTE_NV_TKINFO"
	.tkinfo
        /*0018*/ 	.word	0x00000081
        /*0030*/ 	.string	""
        /*0030*/ 	.string	"ptxas-blackwell"
        /*0030*/ 	.string	"Cuda compilation tools, release 12.9, V12.9.86"
        /*0030*/ 	.string	"Build cuda_12.9.r12.9/compiler.36037853_0"
        /*0030*/ 	.string	"-v  -suppress-debug-info  -lineinfo  -arch sm_100a "



//--------------------- .note.nv.cuver            --------------------------
	.section	.note.nv.cuver,"",@"SHT_NOTE"
	.sectionflags	@"SHF_NOTE_NV_CUVER"
        /*0018*/ 	.short	0x0001
        /*001a*/ 	.short	0x0064
        /*001c*/ 	.short	0x0001
        /*001e*/ 	.short	0x0000
        /*0020*/ 	.short	0x0001
        /*0022*/ 	.short	0x0000


//--------------------- .nv.info                  --------------------------
	.section	.nv.info,"",@"SHT_CUDA_INFO"
	.align	4


	//----- nvinfo : EIATTR_REGCOUNT
	.align		4
        /*0000*/ 	.byte	0x04, 0x2f
        /*0002*/ 	.short	(.L_4 - .L_3)
	.align		4
.L_3:
        /*0004*/ 	.word	index@(matmul_kernel)
        /*0008*/ 	.word	0x000000fb


	//----- nvinfo : EIATTR_FRAME_SIZE
	.align		4
.L_4:
        /*000c*/ 	.byte	0x04, 0x11
        /*000e*/ 	.short	(.L_6 - .L_5)
	.align		4
.L_5:
        /*0010*/ 	.word	index@($__internal_2_$__cuda_sm10x_tcgen05_guardrail_trap_unallocated_columns_being_dealloced)
        /*0014*/ 	.word	0x00000000


	//----- nvinfo : EIATTR_FRAME_SIZE
	.align		4
.L_6:
        /*0018*/ 	.byte	0x04, 0x11
        /*001a*/ 	.short	(.L_8 - .L_7)
	.align		4
.L_7:
        /*001c*/ 	.word	index@($__internal_1_$__cuda_sm10x_tcgen05_guardrail_trap_phase_invalid_during_alloc)
        /*0020*/ 	.word	0x00000000


	//----- nvinfo : EIATTR_FRAME_SIZE
	.align		4
.L_8:
        /*0024*/ 	.byte	0x04, 0x11
        /*0026*/ 	.short	(.L_10 - .L_9)
	.align		4
.L_9:
        /*0028*/ 	.word	index@($__internal_0_$__cuda_sm10x_tcgen05_guardrail_trap_col_being_dealloced_not_returned_by_alloc)
        /*002c*/ 	.word	0x00000000


	//----- nvinfo : EIATTR_FRAME_SIZE
	.align		4
.L_10:
        /*0030*/ 	.byte	0x04, 0x11
        /*0032*/ 	.short	(.L_12 - .L_11)
	.align		4
.L_11:
        /*0034*/ 	.word	index@(matmul_kernel)
        /*0038*/ 	.word	0x00000000


	//----- nvinfo : EIATTR_MIN_STACK_SIZE
	.align		4
.L_12:
        /*003c*/ 	.byte	0x04, 0x12
        /*003e*/ 	.short	(.L_14 - .L_13)
	.align		4
.L_13:
        /*0040*/ 	.word	index@(matmul_kernel)
        /*0044*/ 	.word	0x00000000
.L_14:


//--------------------- .nv.info.matmul_kernel    --------------------------
	.section	.nv.info.matmul_kernel,"",@"SHT_CUDA_INFO"
	.sectionflags	@""
	.align	4


	//----- nvinfo : EIATTR_CUDA_API_VERSION
	.align		4
        /*0000*/ 	.byte	0x04, 0x37
        /*0002*/ 	.short	(.L_16 - .L_15)
.L_15:
        /*0004*/ 	.word	0x00000081


	//----- nvinfo : EIATTR_KPARAM_INFO
	.align		4
.L_16:
        /*0008*/ 	.byte	0x04, 0x17
        /*000a*/ 	.short	(.L_18 - .L_17)
.L_17:
        /*000c*/ 	.word	0x00000000
        /*0010*/ 	.short	0x000d
        /*0012*/ 	.short	0x0048
        /*0014*/ 	.byte	0x00, 0xf4, 0x21, 0x00


	//----- nvinfo : EIATTR_KPARAM_INFO
	.align		4
.L_18:
        /*0018*/ 	.byte	0x04, 0x17
        /*001a*/ 	.short	(.L_20 - .L_19)
.L_19:
        /*001c*/ 	.word	0x00000000
        /*0020*/ 	.short	0x000c
        /*0022*/ 	.short	0x0040
        /*0024*/ 	.byte	0x00, 0xf4, 0x21, 0x00


	//----- nvinfo : EIATTR_KPARAM_INFO
	.align		4
.L_20:
        /*0028*/ 	.byte	0x04, 0x17
        /*002a*/ 	.short	(.L_22 - .L_21)
.L_21:
        /*002c*/ 	.word	0x00000000
        /*0030*/ 	.short	0x000b
        /*0032*/ 	.short	0x0038
        /*0034*/ 	.byte	0x00, 0xf0, 0x11, 0x00


	//----- nvinfo : EIATTR_KPARAM_INFO
	.align		4
.L_22:
        /*0038*/ 	.byte	0x04, 0x17
        /*003a*/ 	.short	(.L_24 - .L_23)
.L_23:
        /*003c*/ 	.word	0x00000000
        /*0040*/ 	.short	0x000a
        /*0042*/ 	.short	0x0034
        /*0044*/ 	.byte	0x00, 0xf0, 0x11, 0x00


	//----- nvinfo : EIATTR_KPARAM_INFO
	.align		4
.L_24:
        /*0048*/ 	.byte	0x04, 0x17
        /*004a*/ 	.short	(.L_26 - .L_25)
.L_25:
        /*004c*/ 	.word	0x00000000
        /*0050*/ 	.short	0x0009
        /*0052*/ 	.short	0x0030
        /*0054*/ 	.byte	0x00, 0xf0, 0x11, 0x00


	//----- nvinfo : EIATTR_KPARAM_INFO
	.align		4
.L_26:
        /*0058*/ 	.byte	0x04, 0x17
        /*005a*/ 	.short	(.L_28 - .L_27)
.L_27:
        /*005c*/ 	.word	0x00000000
        /*0060*/ 	.short	0x0008
        /*0062*/ 	.short	0x002c
        /*0064*/ 	.byte	0x00, 0xf0, 0x11, 0x00


	//----- nvinfo : EIATTR_KPARAM_INFO
	.align		4
.L_28:
        /*0068*/ 	.byte	0x04, 0x17
        /*006a*/ 	.short	(.L_30 - .L_29)
.L_29:
        /*006c*/ 	.word	0x00000000
        /*0070*/ 	.short	0x0007
        /*0072*/ 	.short	0x0028
        /*0074*/ 	.byte	0x00, 0xf0, 0x11, 0x00


	//----- nvinfo : EIATTR_KPARAM_INFO
	.align		4
.L_30:
        /*0078*/ 	.byte	0x04, 0x17
        /*007a*/ 	.short	(.L_32 - .L_31)
.L_31:
        /*007c*/ 	.word	0x00000000
        /*0080*/ 	.short	0x0006
        /*0082*/ 	.short	0x0024
        /*0084*/ 	.byte	0x00, 0xf0, 0x11, 0x00


	//----- nvinfo : EIATTR_KPARAM_INFO
	.align		4
.L_32:
        /*0088*/ 	.byte	0x04, 0x17
        /*008a*/ 	.short	(.L_34 - .L_33)
.L_33:
        /*008c*/ 	.word	0x00000000
        /*0090*/ 	.short	0x0005
        /*0092*/ 	.short	0x0020
        /*0094*/ 	.byte	0x00, 0xf0, 0x11, 0x00


	//----- nvinfo : EIATTR_KPARAM_INFO
	.align		4
.L_34:
        /*0098*/ 	.byte	0x04, 0x17
        /*009a*/ 	.short	(.L_36 - .L_35)
.L_35:
        /*009c*/ 	.word	0x00000000
        /*00a0*/ 	.short	0x0004
        /*00a2*/ 	.short	0x001c
        /*00a4*/ 	.byte	0x00, 0xf0, 0x11, 0x00


	//----- nvinfo : EIATTR_KPARAM_INFO
	.align		4
.L_36:
        /*00a8*/ 	.byte	0x04, 0x17
        /*00aa*/ 	.short	(.L_38 - .L_37)
.L_37:
        /*00ac*/ 	.word	0x00000000
        /*00b0*/ 	.short	0x0003
        /*00b2*/ 	.short	0x0018
        /*00b4*/ 	.byte	0x00, 0xf0, 0x11, 0x00


	//----- nvinfo : EIATTR_KPARAM_INFO
	.align		4
.L_38:
        /*00b8*/ 	.byte	0x04, 0x17
        /*00ba*/ 	.short	(.L_40 - .L_39)
.L_39:
        /*00bc*/ 	.word	0x00000000
        /*00c0*/ 	.short	0x0002
        /*00c2*/ 	.short	0x0010
        /*00c4*/ 	.byte	0x00, 0xf4, 0x21, 0x00


	//----- nvinfo : EIATTR_KPARAM_INFO
	.align		4
.L_40:
        /*00c8*/ 	.byte	0x04, 0x17
        /*00ca*/ 	.short	(.L_42 - .L_41)
.L_41:
        /*00cc*/ 	.word	0x00000000
        /*00d0*/ 	.short	0x0001
        /*00d2*/ 	.short	0x0008
        /*00d4*/ 	.byte	0x00, 0xf4, 0x21, 0x00


	//----- nvinfo : EIATTR_KPARAM_INFO
	.align		4
.L_42:
        /*00d8*/ 	.byte	0x04, 0x17
        /*00da*/ 	.short	(.L_44 - .L_43)
.L_43:
        /*00dc*/ 	.word	0x00000000
        /*00e0*/ 	.short	0x0000
        /*00e2*/ 	.short	0x0000
        /*00e4*/ 	.byte	0x00, 0xf4, 0x21, 0x00


	//----- nvinfo : EIATTR_AT_ENTRY_FRAGMENTS
	.align		4
.L_44:
        /*00e8*/ 	.byte	0x04, 0x4f
        /*00ea*/ 	.short	(.L_46 - .L_45)


	//   ....[0]....
.L_45:
        /*00ec*/ 	.word	0x00000004


	//----- nvinfo : EIATTR_RESERVED_SMEM_USED
	.align		4
.L_46:
        /*00f0*/ 	.byte	0x01, 0x41
	.zero		2


	//----- nvinfo : EIATTR_SPARSE_MMA_MASK
	.align		4
        /*00f4*/ 	.byte	0x03, 0x50
        /*00f6*/ 	.short	0x0000


	//----- nvinfo : EIATTR_TCGEN05_1CTA_USED
	.align		4
        /*00f8*/ 	.byte	0x01, 0x51
	.zero		2


	//----- nvinfo : EIATTR_MAXREG_COUNT
	.align		4
        /*00fc*/ 	.byte	0x03, 0x1b
        /*00fe*/ 	.short	0x00ff


	//----- nvinfo : EIATTR_NUM_BARRIERS
	.align		4
        /*0100*/ 	.byte	0x02, 0x4c
        /*0102*/ 	.byte	0x01
	.zero		1


	//----- nvinfo : EIATTR_INT_WARP_WIDE_INSTR_OFFSETS
	.align		4
        /*0104*/ 	.byte	0x04, 0x31
        /*0106*/ 	.short	(.L_48 - .L_47)


	//   ....[0]....
.L_47:
        /*0108*/ 	.word	0x000010e0


	//   ....[1]....
        /*010c*/ 	.word	0x000010f0


	//   ....[2]....
        /*0110*/ 	.word	0x00002160


	//   ....[3]....
        /*0114*/ 	.word	0x000055c0


	//   ....[4]....
        /*0118*/ 	.word	0x00005610


	//----- nvinfo : EIATTR_COOP_GROUP_MASK_REGIDS
	.align		4
.L_48:
        /*011c*/ 	.byte	0x04, 0x29
        /*011e*/ 	.short	(.L_50 - .L_49)


	//   ....[0]....
.L_49:
        /*0120*/ 	.word	0xffffffff


	//   ....[1]....
        /*0124*/ 	.word	0xffffffff


	//   ....[2]....
        /*0128*/ 	.word	0xffffffff


	//   ....[3]....
        /*012c*/ 	.word	0xffffffff


	//----- nvinfo : EIATTR_COOP_GROUP_INSTR_OFFSETS
	.align		4
.L_50:
        /*0130*/ 	.byte	0x04, 0x28
        /*0132*/ 	.short	(.L_52 - .L_51)


	//   ....[0]....
.L_51:
        /*0134*/ 	.word	0x00000070


	//   ....[1]....
        /*0138*/ 	.word	0x00000330


	//   ....[2]....
        /*013c*/ 	.word	0x00005450


	//   ....[3]....
        /*0140*/ 	.word	0x000056c0


	//----- nvinfo : EIATTR_VRC_CTA_INIT_COUNT
	.align		4
.L_52:
        /*0144*/ 	.byte	0x02, 0x4a
        /*0146*/ 	.byte	0x80
	.zero		1


	//----- nvinfo : EIATTR_MBARRIER_INSTR_OFFSETS
	.align		4
        /*0148*/ 	.byte	0x04, 0x39
        /*014a*/ 	.short	(.L_54 - .L_53)


	//   ....[0]....
.L_53:
        /*014c*/ 	.word	0x00001230
        /*0150*/ 	.word	0x000000ff
        /*0154*/ 	.word	0x00000000
        /*0158*/ 	.short	0x0100
        /*015a*/ 	.byte	0x06
	.zero		1


	//   ....[1]....
        /*015c*/ 	.word	0x00002190
        /*0160*/ 	.word	0x000000ff
        /*0164*/ 	.word	0x00008408
        /*0168*/ 	.short	0x0100
        /*016a*/ 	.byte	0x09
	.zero		1


	//   ....[2]....
        /*016c*/ 	.word	0x00002b00
        /*0170*/ 	.word	0x000000ff
        /*0174*/ 	.word	0x00000000
        /*0178*/ 	.short	0x010a
        /*017a*/ 	.byte	0x06
	.zero		1


	//   ....[3]....
        /*017c*/ 	.word	0x00003fc0
        /*0180*/ 	.word	0x000000ff
        /*0184*/ 	.word	0x00000000
        /*0188*/ 	.short	0x010a
        /*018a*/ 	.byte	0x06
	.zero		1


	//   ....[4]....
        /*018c*/ 	.word	0x000040b0
        /*0190*/ 	.word	0x000000ff
        /*0194*/ 	.word	0x00008400
        /*0198*/ 	.short	0x0108
        /*019a*/ 	.byte	0x09
	.zero		1


	//   ....[5]....
        /*019c*/ 	.word	0x000040f0
        /*01a0*/ 	.word	0x000000ff
        /*01a4*/ 	.word	0x00008408
        /*01a8*/ 	.short	0x0108
        /*01aa*/ 	.byte	0x09
	.zero		1


	//   ....[6]....
        /*01ac*/ 	.word	0x000056e0
        /*01b0*/ 	.word	0x000000ff
        /*01b4*/ 	.word	0x00000000
        /*01b8*/ 	.short	0x010a
        /*01ba*/ 	.byte	0x06
	.zero		1


	//   ....[7]....
        /*01bc*/ 	.word	0x00005710
        /*01c0*/ 	.word	0x000000ff
        /*01c4*/ 	.word	0x00000000
        /*01c8*/ 	.short	0x010a
        /*01ca*/ 	.byte	0x06
	.zero		1


	//----- nvinfo : EIATTR_NUM_MBARRIERS
	.align		4
.L_54:
        /*01cc*/ 	.byte	0x03, 0x38
        /*01ce*/ 	.short	0x0002


	//----- nvinfo : EIATTR_EXIT_INSTR_OFFSETS
	.align		4
        /*01d0*/ 	.byte	0x04, 0x1c
        /*01d2*/ 	.short	(.L_56 - .L_55)


	//   ....[0]....
.L_55:
        /*01d4*/ 	.word	0x000056d0


	//----- nvinfo : EIATTR_REQNTID
	.align		4
.L_56:
        /*01d8*/ 	.byte	0x04, 0x10
        /*01da*/ 	.short	(.L_58 - .L_57)
.L_57:
        /*01dc*/ 	.word	0x00000080
        /*01e0*/ 	.word	0x00000001
        /*01e4*/ 	.word	0x00000001


	//----- nvinfo : EIATTR_CRS_STACK_SIZE
	.align		4
.L_58:
        /*01e8*/ 	.byte	0x04, 0x1e
        /*01ea*/ 	.short	(.L_60 - .L_59)
.L_59:
        /*01ec*/ 	.word	0x00000000


	//----- nvinfo : EIATTR_CBANK_PARAM_SIZE
	.align		4
.L_60:
        /*01f0*/ 	.byte	0x03, 0x19
        /*01f2*/ 	.short	0x0050


	//----- nvinfo : EIATTR_PARAM_CBANK
	.align		4
        /*01f4*/ 	.byte	0x04, 0x0a
        /*01f6*/ 	.short	(.L_62 - .L_61)
	.align		4
.L_61:
        /*01f8*/ 	.word	index@(.nv.constant0.matmul_kernel)
        /*01fc*/ 	.short	0x0380
        /*01fe*/ 	.short	0x0050


	//----- nvinfo : EIATTR_SW_WAR
	.align		4
.L_62:
        /*0200*/ 	.byte	0x04, 0x36
        /*0202*/ 	.short	(.L_64 - .L_63)
.L_63:
        /*0204*/ 	.word	0x00000008
.L_64:


//--------------------- .nv.compat                --------------------------
	.section	.nv.compat,"",@"SHT_CUDA_COMPAT_INFO"
	.align	4
        /*0000*/ 	.byte	0x02, 0x02, 0x02, 0x00, 0x02, 0x05, 0x05, 0x00, 0x02, 0x03, 0x00, 0x00, 0x02, 0x06, 0x01, 0x00


//--------------------- .nv.callgraph             --------------------------
	.section	.nv.callgraph,"",@"SHT_CUDA_CALLGRAPH"
	.align	4
	.sectionentsize	8
	.align		4
        /*0000*/ 	.word	0x00000000
	.align		4
        /*0004*/ 	.word	0xffffffff
	.align		4
        /*0008*/ 	.word	0x00000000
	.align		4
        /*000c*/ 	.word	0xfffffffe
	.align		4
        /*0010*/ 	.word	0x00000000
	.align		4
        /*0014*/ 	.word	0xfffffffd
	.align		4
        /*0018*/ 	.word	0x00000000
	.align		4
        /*001c*/ 	.word	0xfffffffc


//--------------------- .text.matmul_kernel       --------------------------
	.section	.text.matmul_kernel,"ax",@progbits
	.align	128
        .global         matmul_kernel
        .type           matmul_kernel,@function
        .size           matmul_kernel,(.L_x_20 - matmul_kernel)
        .other          matmul_kernel,@"STO_CUDA_ENTRY STV_DEFAULT"
matmul_kernel:
.text.matmul_kernel:
[----:B------:R-:W0:Y:S01]  /*0000*/  LDC R1, c[0x0][0x37c] ;  /* 0x0000df00ff017b82 */ /* 0x000e220000000800 */
[----:B------:R-:W1:Y:S01]  /*0010*/  S2R R3, SR_TID.X ;  /* 0x0000000000037919 */ /* 0x000e620000002100 */
[----:B------:R-:W2:Y:S01]  /*0020*/  LDCU.64 UR20, c[0x0][0x358] ;  /* 0x00006b00ff1477ac */ /* 0x000ea20008000a00 */
[----:B-1----:R-:W-:-:S13]  /*0030*/  ISETP.GE.U32.AND P0, PT, R3, 0x20, PT ;  /* 0x000000200300780c */ /* 0x002fda0003f06070 */
[----:B------:R-:W-:Y:S02]  /*0040*/  VOTEU.ANY UP0, P0 ;  /* 0x0000000000ff7886 */ /* 0x000fe40000000100 */
[----:B0-2---:R-:W-:Y:S05]  /*0050*/  BRA.U UP0, `(.L_x_0) ;  /* 0x0000000100b87547 */ /* 0x005fea000b800000 */
[----:B------:R-:W0:Y:S01]  /*0060*/  S2UR UR6, SR_CgaCtaId ;  /* 0x00000000000679c3 */ /* 0x000e220000008800 */
[----:B------:R-:W-:Y:S01]  /*0070*/  NOP ;  /* 0x0000000000007918 */ /* 0x000fe20000000000 */
[----:B------:R-:W-:Y:S02]  /*0080*/  UMOV UR4, 0x40 ;  /* 0x0000004000047882 */ /* 0x000fe40000000000 */
[----:B0-----:R-:W-:-:S09]  /*0090*/  ULEA UR4, UR6, UR4, 0x18 ;  /* 0x0000000406047291 */ /* 0x001fd2000f8ec0ff */
[----:B------:R-:W0:Y:S01]  /*00a0*/  LDS.U8 R0, [UR4] ;  /* 0x00000004ff007984 */ /* 0x000e220008000000 */
[----:B------:R-:W-:Y:S02]  /*00b0*/  UMOV UR4, 0x400 ;  /* 0x0000040000047882 */ /* 0x000fe40000000000 */
[----:B------:R-:W-:Y:S01]  /*00c0*/  ULEA UR4, UR6, UR4, 0x18 ;  /* 0x0000000406047291 */ /* 0x000fe2000f8ec0ff */
[----:B0-----:R-:W-:-:S13]  /*00d0*/  ISETP.NE.AND P0, PT, R0, RZ, PT ;  /* 0x000000ff0000720c */ /* 0x001fda0003f05270 */
[----:B------:R-:W-:Y:S05]  /*00e0*/  @P0 BRA `(.L_x_1) ;  /* 0x00000000007c0947 */ /* 0x000fea0003800000 */
[----:B------:R-:W-:-:S13]  /*00f0*/  ELECT P0, URZ, PT ;  /* 0x0000000000ff782f */ /* 0x000fda0003800000 */
[----:B------:R-:W-:Y:S05]  /*0100*/  @!P0 BRA `(.L_x_2) ;  /* 0x0000000000848947 */ /* 0x000fea0003800000 */
[----:B------:R-:W-:Y:S01]  /*0110*/  UMOV UR5, 0x2 ;  /* 0x0000000200057882 */ /* 0x000fe20000000000 */
[----:B------:R-:W-:Y:S02]  /*0120*/  IMAD.MOV.U32 R7, RZ, RZ, 0x1 ;  /* 0x00000001ff077424 */ /* 0x000fe400078e00ff */
[----:B------:R-:W-:Y:S02]  /*0130*/  IMAD.MOV.U32 R5, RZ, RZ, 0x3 ;  /* 0x00000003ff057424 */ /* 0x000fe400078e00ff */
[----:B------:R-:W-:Y:S04]  /*0140*/  DEPBAR.LE SB0, 0x36 ;  /* 0x00008d800000791a */ /* 0x000fe80000000000 */
[----:B------:R-:W0:Y:S02]  /*0150*/  UTCATOMSWS.FIND_AND_SET.ALIGN UP1, UR5, UR5 ;  /* 0x00000005000575e3 */ /* 0x000e240008020800 */
[----:B0-----:R-:W-:-:S04]  /*0160*/  PLOP3.LUT P0, PT, PT, PT, UP1, 0x80, 0x8 ;  /* 0x000000000008781c */ /* 0x001fc80003f0f018 */
[----:B------:R-:W-:-:S04]  /*0170*/  SEL R0, RZ, 0xffffffff, !P0 ;  /* 0xffffffffff007807 */ /* 0x000fc80004000000 */
[----:B------:R-:W-:Y:S01]  /*0180*/  ISETP.NE.AND P0, PT, R0, RZ, PT ;  /* 0x000000ff0000720c */ /* 0x000fe20003f05270 */
[----:B------:R-:W-:-:S12]  /*0190*/  IMAD.U32 R0, RZ, RZ, UR5 ;  /* 0x00000005ff007e24 */ /* 0x000fd8000f8e00ff */
[----:B------:R-:W-:Y:S05]  /*01a0*/  @P0 BRA `(.L_x_3) ;  /* 0x0000000000240947 */ /* 0x000fea0003800000 */
.L_x_4:
[----:B------:R-:W-:Y:S05]  /*01b0*/  NANOSLEEP 0x64 ;  /* 0x000000640000795d */ /* 0x000fea0003800000 */
[----:B------:R-:W-:-:S05]  /*01c0*/  UMOV UR5, 0x2 ;  /* 0x0000000200057882 */ /* 0x000fca0000000000 */
[----:B------:R-:W-:Y:S04]  /*01d0*/  DEPBAR.LE SB0, 0x36 ;  /* 0x00008d800000791a */ /* 0x000fe80000000000 */
[----:B------:R-:W0:Y:S02]  /*01e0*/  UTCATOMSWS.FIND_AND_SET.ALIGN UP1, UR5, UR5 ;  /* 0x00000005000575e3 */ /* 0x000e240008020800 */
[----:B0-----:R-:W-:-:S04]  /*01f0*/  PLOP3.LUT P0, PT, PT, PT, UP1, 0x80, 0x8 ;  /* 0x000000000008781c */ /* 0x001fc80003f0f018 */
[----:B------:R-:W-:-:S04]  /*0200*/  SEL R0, RZ, 0xffffffff, !P0 ;  /* 0xffffffffff007807 */ /* 0x000fc80004000000 */
[----:B------:R-:W-:Y:S01]  /*0210*/  ISETP.NE.AND P0, PT, R0, RZ, PT ;  /* 0x000000ff0000720c */ /* 0x000fe20003f05270 */
[----:B------:R-:W-:-:S12]  /*0220*/  IMAD.U32 R0, RZ, RZ, UR5 ;  /* 0x00000005ff007e24 */ /* 0x000fd8000f8e00ff */
[----:B------:R-:W-:Y:S05]  /*0230*/  @!P0 BRA `(.L_x_4) ;  /* 0xfffffffc00dc8947 */ /* 0x000fea000383ffff */
.L_x_3:
[C---:B------:R-:W-:Y:S01]  /*0240*/  VIADD R4, R0.reuse, 0x10 ;  /* 0x0000001000047836 */ /* 0x040fe20000000000 */
[----:B------:R-:W-:Y:S01]  /*0250*/  UMOV UR5, 0x50 ;  /* 0x0000005000057882 */ /* 0x000fe20000000000 */
[----:B------:R-:W-:Y:S01]  /*0260*/  SHF.L.U32 R2, R5, R0, RZ ;  /* 0x0000000005027219 */ /* 0x000fe200000006ff */
[----:B------:R-:W-:Y:S01]  /*0270*/  ULEA UR5, UR6, UR5, 0x18 ;  /* 0x0000000506057291 */ /* 0x000fe2000f8ec0ff */
[----:B------:R-:W-:Y:S01]  /*0280*/  IMAD.SHL.U32 R0, R0, 0x20, RZ ;  /* 0x0000002000007824 */ /* 0x000fe200078e00ff */
[----:B------:R-:W-:-:S04]  /*0290*/  SHF.L.U32 R5, R7, R4, RZ ;  /* 0x0000000407057219 */ /* 0x000fc800000006ff */
[----:B------:R-:W-:-:S05]  /*02a0*/  LOP3.LUT R2, R5, R2, RZ, 0xfc, !PT ;  /* 0x0000000205027212 */ /* 0x000fca00078efcff */
[----:B------:R0:W-:Y:S04]  /*02b0*/  ATOMS.OR RZ, [UR5], R2 ;  /* 0x00000002ffff798c */ /* 0x0001e8000b000005 */
[----:B------:R0:W-:Y:S01]  /*02c0*/  STS [UR4], R0 ;  /* 0x00000000ff007988 */ /* 0x0001e20008000804 */
[----:B------:R-:W-:Y:S05]  /*02d0*/  BRA `(.L_x_2) ;  /* 0x0000000000107947 */ /* 0x000fea0003800000 */
.L_x_1:
[----:B------:R-:W-:Y:S01]  /*02e0*/  IMAD.MOV.U32 R0, RZ, RZ, -0x1 ;  /* 0xffffffffff007424 */ /* 0x000fe200078e00ff */
[----:B------:R-:W-:-:S04]  /*02f0*/  MOV R4, 0x320 ;  /* 0x0000032000047802 */ /* 0x000fc80000000f00 */
[----:B------:R0:W-:Y:S03]  /*0300*/  STS [UR4], R0 ;  /* 0x00000000ff007988 */ /* 0x0001e60008000804 */
[----:B0-----:R-:W-:Y:S05]  /*0310*/  CALL.REL.NOINC `($__internal_1_$__cuda_sm10x_tcgen05_guardrail_trap_phase_invalid_during_alloc) ;  /* 0x0000005400147944 */ /* 0x001fea0003c00000 */
.L_x_2:
[----:B------:R-:W-:Y:S05]  /*0320*/  WARPSYNC.ALL ;  /* 0x0000000000007948 */ /* 0x000fea0003800000 */
[----:B------:R-:W-:Y:S01]  /*0330*/  NOP ;  /* 0x0000000000007918 */ /* 0x000fe20000000000 */
.L_x_0:
[----:B------:R-:W1:Y:S01]  /*0340*/  LDC.64 R4, c[0x0][0x398] ;  /* 0x0000e600ff047b82 */ /* 0x000e620000000a00 */
[----:B------:R-:W2:Y:S01]  /*0350*/  S2R R9, SR_CTAID.X ;  /* 0x0000000000097919 */ /* 0x000ea20000002500 */
[----:B------:R-:W-:Y:S01]  /*0360*/  UMOV UR9, 0x400 ;  /* 0x0000040000097882 */ /* 0x000fe20000000000 */
[----:B------:R-:W-:Y:S01]  /*0370*/  SHF.R.U32.HI R183, RZ, 0x5, R3 ;  /* 0x00000005ffb77819 */ /* 0x000fe20000011603 */
[----:B------:R-:W3:Y:S01]  /*0380*/  LDCU UR11, c[0x0][0x3b0] ;  /* 0x00007600ff0b77ac */ /* 0x000ee20008000800 */
[----:B------:R-:W-:Y:S02]  /*0390*/  LOP3.LUT R140, R3, 0xf, RZ, 0xc0, !PT ;  /* 0x0000000f038c7812 */ /* 0x000fe400078ec0ff */
[----:B------:R-:W-:Y:S01]  /*03a0*/  PRMT R154, RZ, 0x7610, R154 ;  /* 0x00007610ff9a7816 */ /* 0x000fe2000000009a */
[----:B------:R-:W4:Y:S01]  /*03b0*/  S2UR UR4, SR_CgaCtaId ;  /* 0x00000000000479c3 */ /* 0x000f220000008800 */
[----:B------:R-:W-:Y:S01]  /*03c0*/  PRMT R146, RZ, 0x7610, R146 ;  /* 0x00007610ff927816 */ /* 0x000fe20000000092 */
[----:B------:R-:W0:Y:S01]  /*03d0*/  LDCU.128 UR16, c[0x0][0x380] ;  /* 0x00007000ff1077ac */ /* 0x000e220008000c00 */
[----:B------:R-:W-:-:S02]  /*03e0*/  PRMT R152, RZ, 0x7610, R152 ;  /* 0x00007610ff987816 */ /* 0x000fc40000000098 */
[----:B------:R-:W-:Y:S01]  /*03f0*/  PRMT R150, RZ, 0x7610, R150 ;  /* 0x00007610ff967816 */ /* 0x000fe20000000096 */
[----:B------:R-:W-:Y:S02]  /*0400*/  UMOV UR7, 0x1 ;  /* 0x0000000100077882 */ /* 0x000fe40000000000 */
[----:B------:R-:W5:Y:S01]  /*0410*/  LDC.64 R88, c[0x0][0x3a0] ;  /* 0x0000e800ff587b82 */ /* 0x000f620000000a00 */
[----:B01----:R-:W-:Y:S01]  /*0420*/  VIADD R0, R5, 0xf ;  /* 0x0000000f05007836 */ /* 0x003fe20000000000 */
[----:B------:R-:W-:Y:S02]  /*0430*/  IABS R20, R5 ;  /* 0x0000000500147213 */ /* 0x000fe40000000000 */
[----:B------:R-:W-:Y:S02]  /*0440*/  IABS R15, R4 ;  /* 0x00000004000f7213 */ /* 0x000fe40000000000 */
[----:B------:R-:W-:Y:S01]  /*0450*/  SHF.R.S32.HI R7, RZ, 0x1f, R0 ;  /* 0x0000001fff077819 */ /* 0x000fe20000011400 */
[----:B----4-:R-:W-:-:S03]  /*0460*/  ULEA UR9, UR4, UR9, 0x18 ;  /* 0x0000000904097291 */ /* 0x010fc6000f8ec0ff */
[----:B------:R-:W-:Y:S01]  /*0470*/  LEA.HI R7, R7, R0, RZ, 0x4 ;  /* 0x0000000007077211 */ /* 0x000fe200078f20ff */
[----:B------:R-:W-:Y:S01]  /*0480*/  BAR.SYNC.DEFER_BLOCKING 0x0 ;  /* 0x0000000000007b1d */ /* 0x000fe20000010000 */
[----:B--2---:R-:W-:Y:S01]  /*0490*/  IABS R10, R9 ;  /* 0x00000009000a7213 */ /* 0x004fe20000000000 */
[----:B------:R-:W-:Y:S01]  /*04a0*/  UIADD3 UR6, UPT, UPT, UR9, 0x8400, URZ ;  /* 0x0000840009067890 */ /* 0x000fe2000fffe0ff */
[----:B------:R-:W-:-:S05]  /*04b0*/  SHF.R.S32.HI R7, RZ, 0x4, R7 ;  /* 0x00000004ff077819 */ /* 0x000fca0000011407 */
[----:B------:R-:W-:-:S05]  /*04c0*/  IMAD.SHL.U32 R2, R7, 0x8, RZ ;  /* 0x0000000807027824 */ /* 0x000fca00078e00ff */
[-C--:B------:R-:W-:Y:S02]  /*04d0*/  IABS R11, R2.reuse ;  /* 0x00000002000b7213 */ /* 0x080fe40000000000 */
[----:B------:R-:W-:Y:S02]  /*04e0*/  IABS R12, R2 ;  /* 0x00000002000c7213 */ /* 0x000fe40000000000 */
[----:B------:R-:W0:Y:S01]  /*04f0*/  I2F.RP R0, R11 ;  /* 0x0000000b00007306 */ /* 0x000e220000209400 */
[----:B------:R-:W1:Y:S07]  /*0500*/  LDS R22, [UR9] ;  /* 0x00000009ff167984 */ /* 0x000e6e0008000800 */
[----:B0-----:R-:W0:Y:S02]  /*0510*/  MUFU.RCP R0, R0 ;  /* 0x0000000000007308 */ /* 0x001e240000001000 */
[----:B0-----:R-:W-:-:S02]  /*0520*/  VIADD R6, R0, 0xffffffe ;  /* 0x0ffffffe00067836 */ /* 0x001fc40000000000 */
[----:B------:R-:W-:-:S04]  /*0530*/  IMAD.MOV R0, RZ, RZ, -R12 ;  /* 0x000000ffff007224 */ /* 0x000fc800078e0a0c */
[----:B------:R0:W2:Y:S02]  /*0540*/  F2I.FTZ.U32.TRUNC.NTZ R7, R6 ;  /* 0x0000000600077305 */ /* 0x0000a4000021f000 */
[----:B0-----:R-:W-:Y:S01]  /*0550*/  IMAD.MOV.U32 R6, RZ, RZ, RZ ;  /* 0x000000ffff067224 */ /* 0x001fe200078e00ff */
[----:B-1----:R-:W-:Y:S01]  /*0560*/  R2UR UR8, R22 ;  /* 0x00000000160872ca */ /* 0x002fe200000e0000 */
[----:B--2---:R-:W-:-:S04]  /*0570*/  IMAD.MOV R8, RZ, RZ, -R7 ;  /* 0x000000ffff087224 */ /* 0x004fc800078e0a07 */
[----:B------:R-:W-:Y:S02]  /*0580*/  IMAD R13, R8, R11, RZ ;  /* 0x0000000b080d7224 */ /* 0x000fe400078e02ff */
[----:B------:R-:W-:Y:S02]  /*0590*/  IMAD.MOV.U32 R8, RZ, RZ, R10 ;  /* 0x000000ffff087224 */ /* 0x000fe400078e000a */
[----:B------:R-:W-:-:S06]  /*05a0*/  IMAD.HI.U32 R7, R7, R13, R6 ;  /* 0x0000000d07077227 */ /* 0x000fcc00078e0006 */
[----:B------:R-:W-:-:S04]  /*05b0*/  IMAD.HI.U32 R7, R7, R8, RZ ;  /* 0x0000000807077227 */ /* 0x000fc800078e00ff */
[----:B------:R-:W-:Y:S01]  /*05c0*/  IMAD R0, R7, R0, R8 ;  /* 0x0000000007007224 */ /* 0x000fe200078e0208 */
[----:B------:R-:W-:Y:S04]  /*05d0*/  BAR.SYNC.DEFER_BLOCKING 0x0 ;  /* 0x0000000000007b1d */ /* 0x000fe80000010000 */
[----:B------:R-:W-:-:S13]  /*05e0*/  ISETP.GT.U32.AND P1, PT, R11, R0, PT ;  /* 0x000000000b00720c */ /* 0x000fda0003f24070 */
[----:B------:R-:W-:Y:S02]  /*05f0*/  @!P1 IMAD.IADD R0, R0, 0x1, -R11 ;  /* 0x0000000100009824 */ /* 0x000fe400078e0a0b */
[----:B------:R-:W-:Y:S01]  /*0600*/  @!P1 VIADD R7, R7, 0x1 ;  /* 0x0000000107079836 */ /* 0x000fe20000000000 */
[----:B------:R-:W-:Y:S02]  /*0610*/  ISETP.NE.AND P1, PT, R2, RZ, PT ;  /* 0x000000ff0200720c */ /* 0x000fe40003f25270 */
[----:B------:R-:W-:Y:S02]  /*0620*/  ISETP.GE.U32.AND P0, PT, R0, R11, PT ;  /* 0x0000000b0000720c */ /* 0x000fe40003f06070 */
[----:B------:R-:W-:-:S04]  /*0630*/  LOP3.LUT R0, R9, R2, RZ, 0x3c, !PT ;  /* 0x0000000209007212 */ /* 0x000fc800078e3cff */
[----:B------:R-:W-:Y:S01]  /*0640*/  ISETP.GE.AND P2, PT, R0, RZ, PT ;  /* 0x000000ff0000720c */ /* 0x000fe20003f46270 */
[----:B------:R-:W-:-:S06]  /*0650*/  VIADD R0, R4, 0x1ff ;  /* 0x000001ff04007836 */ /* 0x000fcc0000000000 */
[----:B------:R-:W-:-:S04]  /*0660*/  @P0 VIADD R7, R7, 0x1 ;  /* 0x0000000107070836 */ /* 0x000fc80000000000 */
[----:B------:R-:W-:Y:S01]  /*0670*/  IMAD.MOV.U32 R6, RZ, RZ, R7 ;  /* 0x000000ffff067224 */ /* 0x000fe200078e0007 */
[----:B------:R-:W-:-:S03]  /*0680*/  SHF.R.S32.HI R7, RZ, 0x1f, R0 ;  /* 0x0000001fff077819 */ /* 0x000fc60000011400 */
[----:B------:R-:W-:Y:S01]  /*0690*/  @!P2 IMAD.MOV R6, RZ, RZ, -R6 ;  /* 0x000000ffff06a224 */ /* 0x000fe200078e0a06 */
[----:B------:R-:W-:Y:S02]  /*06a0*/  @!P1 LOP3.LUT R6, RZ, R2, RZ, 0x33, !PT ;  /* 0x00000002ff069212 */ /* 0x000fe400078e33ff */
[----:B------:R-:W-:-:S03]  /*06b0*/  LEA.HI R7, R7, R0, RZ, 0x9 ;  /* 0x0000000007077211 */ /* 0x000fc600078f48ff */
[----:B------:R-:W-:Y:S02]  /*06c0*/  IMAD.SHL.U32 R10, R6, 0x8, RZ ;  /* 0x00000008060a7824 */ /* 0x000fe400078e00ff */
[----:B------:R-:W-:-:S03]  /*06d0*/  IMAD.MOV R6, RZ, RZ, -R6 ;  /* 0x000000ffff067224 */ /* 0x000fc600078e0a06 */
[----:B------:R-:W-:Y:S01]  /*06e0*/  LEA.HI.SX32 R7, R7, -R10, 0x17 ;  /* 0x8000000a07077211 */ /* 0x000fe200078fbaff */
[----:B------:R-:W-:Y:S02]  /*06f0*/  IMAD R12, R2, R6, R9 ;  /* 0x00000006020c7224 */ /* 0x000fe400078e0209 */
[----:B------:R-:W-:Y:S01]  /*0700*/  IMAD.MOV.U32 R6, RZ, RZ, RZ ;  /* 0x000000ffff067224 */ /* 0x000fe200078e00ff */
[----:B------:R-:W-:Y:S02]  /*0710*/  VIMNMX R19, PT, PT, R7, 0x8, PT ;  /* 0x0000000807137848 */ /* 0x000fe40003fe0100 */
[----:B------:R-:W-:Y:S02]  /*0720*/  IABS R2, R12 ;  /* 0x0000000c00027213 */ /* 0x000fe40000000000 */
[----:B------:R-:W-:-:S04]  /*0730*/  IABS R11, R19 ;  /* 0x00000013000b7213 */ /* 0x000fc80000000000 */
[----:B------:R-:W0:Y:S08]  /*0740*/  I2F.RP R0, R11 ;  /* 0x0000000b00007306 */ /* 0x000e300000209400 */
[----:B0-----:R-:W0:Y:S02]  /*0750*/  MUFU.RCP R0, R0 ;  /* 0x0000000000007308 */ /* 0x001e240000001000 */
[----:B0-----:R-:W-:-:S06]  /*0760*/  VIADD R7, R0, 0xffffffe ;  /* 0x0ffffffe00077836 */ /* 0x001fcc0000000000 */
[----:B------:R-:W0:Y:S02]  /*0770*/  F2I.FTZ.U32.TRUNC.NTZ R7, R7 ;  /* 0x0000000700077305 */ /* 0x000e24000021f000 */
[----:B0-----:R-:W-:-:S04]  /*0780*/  IMAD.MOV R8, RZ, RZ, -R7 ;  /* 0x000000ffff087224 */ /* 0x001fc800078e0a07 */
[----:B------:R-:W-:Y:S01]  /*0790*/  IMAD R9, R8, R11, RZ ;  /* 0x0000000b08097224 */ /* 0x000fe200078e02ff */
[----:B------:R-:W-:-:S03]  /*07a0*/  IABS R8, R19 ;  /* 0x0000001300087213 */ /* 0x000fc60000000000 */
[----:B------:R-:W-:Y:S02]  /*07b0*/  IMAD.HI.U32 R6, R7, R9, R6 ;  /* 0x0000000907067227 */ /* 0x000fe400078e0006 */
[----:B------:R-:W0:Y:S02]  /*07c0*/  I2F.RP R7, R20 ;  /* 0x0000001400077306 */ /* 0x000e240000209400 */
[----:B------:R-:W-:Y:S02]  /*07d0*/  IMAD.MOV.U32 R9, RZ, RZ, R2 ;  /* 0x000000ffff097224 */ /* 0x000fe400078e0002 */
[----:B------:R-:W-:Y:S02]  /*07e0*/  IMAD.MOV R0, RZ, RZ, -R8 ;  /* 0x000000ffff007224 */ /* 0x000fe400078e0a08 */
[----:B------:R-:W-:Y:S02]  /*07f0*/  IMAD.HI.U32 R6, R6, R9, RZ ;  /* 0x0000000906067227 */ /* 0x000fe400078e00ff */
[----:B------:R-:W1:Y:S02]  /*0800*/  I2F.RP R2, R15 ;  /* 0x0000000f00027306 */ /* 0x000e640000209400 */
[----:B------:R-:W-:-:S05]  /*0810*/  IMAD R0, R6, R0, R9 ;  /* 0x0000000006007224 */ /* 0x000fca00078e0209 */
[----:B------:R-:W-:Y:S01]  /*0820*/  ISETP.GT.U32.AND P1, PT, R11, R0, PT ;  /* 0x000000000b00720c */ /* 0x000fe20003f24070 */
[----:B0-----:R-:W0:Y:S08]  /*0830*/  MUFU.RCP R7, R7 ;  /* 0x0000000700077308 */ /* 0x001e300000001000 */
[----:B-1----:R-:W1:Y:S04]  /*0840*/  MUFU.RCP R2, R2 ;  /* 0x0000000200027308 */ /* 0x002e680000001000 */
[----:B------:R-:W-:-:S02]  /*0850*/  @!P1 IMAD.IADD R0, R0, 0x1, -R11 ;  /* 0x0000000100009824 */ /* 0x000fc400078e0a0b */
[----:B------:R-:W-:Y:S01]  /*0860*/  @!P1 VIADD R6, R6, 0x1 ;  /* 0x0000000106069836 */ /* 0x000fe20000000000 */
[----:B------:R-:W-:Y:S02]  /*0870*/  ISETP.NE.AND P1, PT, R19, RZ, PT ;  /* 0x000000ff1300720c */ /* 0x000fe40003f25270 */
[----:B------:R-:W-:Y:S01]  /*0880*/  ISETP.GE.U32.AND P0, PT, R0, R11, PT ;  /* 0x0000000b0000720c */ /* 0x000fe20003f06070 */
[----:B0-----:R-:W-:Y:S01]  /*0890*/  VIADD R8, R7, 0xffffffe ;  /* 0x0ffffffe07087836 */ /* 0x001fe20000000000 */
[----:B------:R-:W-:Y:S02]  /*08a0*/  LOP3.LUT R0, R12, R19, RZ, 0x3c, !PT ;  /* 0x000000130c007212 */ /* 0x000fe400078e3cff */
[----:B------:R-:W-:Y:S01]  /*08b0*/  SHF.R.U32.HI R11, RZ, 0x4, R3 ;  /* 0x00000004ff0b7819 */ /* 0x000fe20000011603 */
[----:B------:R0:W2:Y:S01]  /*08c0*/  F2I.FTZ.U32.TRUNC.NTZ R9, R8 ;  /* 0x0000000800097305 */ /* 0x0000a2000021f000 */
[----:B------:R-:W-:Y:S02]  /*08d0*/  ISETP.GE.AND P2, PT, R0, RZ, PT ;  /* 0x000000ff0000720c */ /* 0x000fe40003f46270 */
[----:B------:R-:W-:-:S05]  /*08e0*/  SGXT.U32 R11, R11, 0x3 ;  /* 0x000000030b0b781a */ /* 0x000fca0000000000 */
[----:B------:R-:W-:Y:S02]  /*08f0*/  @P0 VIADD R6, R6, 0x1 ;  /* 0x0000000106060836 */ /* 0x000fe40000000000 */
[----:B0-----:R-:W-:Y:S02]  /*0900*/  IMAD.MOV.U32 R8, RZ, RZ, RZ ;  /* 0x000000ffff087224 */ /* 0x001fe400078e00ff */
[----:B------:R-:W-:Y:S02]  /*0910*/  IMAD.MOV.U32 R0, RZ, RZ, R6 ;  /* 0x000000ffff007224 */ /* 0x000fe400078e0006 */
[----:B-1----:R-:W-:Y:S02]  /*0920*/  VIADD R6, R2, 0xffffffe ;  /* 0x0ffffffe02067836 */ /* 0x002fe40000000000 */
[----:B------:R-:W-:Y:S01]  /*0930*/  @!P2 IMAD.MOV R0, RZ, RZ, -R0 ;  /* 0x000000ffff00a224 */ /* 0x000fe200078e0a00 */
[----:B------:R-:W-:Y:S01]  /*0940*/  @!P1 LOP3.LUT R0, RZ, R19, RZ, 0x33, !PT ;  /* 0x00000013ff009212 */ /* 0x000fe200078e33ff */
[----:B------:R-:W0:Y:S01]  /*0950*/  F2I.FTZ.U32.TRUNC.NTZ R7, R6 ;  /* 0x0000000600077305 */ /* 0x000e22000021f000 */
[----:B--2---:R-:W-:-:S03]  /*0960*/  IMAD.MOV R13, RZ, RZ, -R9 ;  /* 0x000000ffff0d7224 */ /* 0x004fc600078e0a09 */
[----:B------:R-:W-:Y:S02]  /*0970*/  IMAD.SHL.U32 R2, R0, 0x10, RZ ;  /* 0x0000001000027824 */ /* 0x000fe400078e00ff */
[----:B------:R-:W-:Y:S02]  /*0980*/  IMAD R13, R13, R20, RZ ;  /* 0x000000140d0d7224 */ /* 0x000fe400078e02ff */
[----:B------:R-:W-:Y:S01]  /*0990*/  IMAD.MOV R0, RZ, RZ, -R0 ;  /* 0x000000ffff007224 */ /* 0x000fe200078e0a00 */
[----:B------:R-:W-:Y:S01]  /*09a0*/  LOP3.LUT R11, R2, R11, RZ, 0xfc, !PT ;  /* 0x0000000b020b7212 */ /* 0x000fe200078efcff */
[----:B------:R-:W-:Y:S01]  /*09b0*/  IMAD.HI.U32 R8, R9, R13, R8 ;  /* 0x0000000d09087227 */ /* 0x000fe200078e0008 */
[----:B------:R-:W-:Y:S02]  /*09c0*/  LOP3.LUT R9, R3, 0x7f, RZ, 0xc0, !PT ;  /* 0x0000007f03097812 */ /* 0x000fe400078ec0ff */
[----:B------:R-:W-:Y:S01]  /*09d0*/  IABS R17, R11 ;  /* 0x0000000b00117213 */ /* 0x000fe20000000000 */
[----:B------:R-:W-:Y:S01]  /*09e0*/  IMAD R0, R19, R0, R12 ;  /* 0x0000000013007224 */ /* 0x000fe200078e020c */
[----:B------:R-:W-:Y:S01]  /*09f0*/  LOP3.LUT R21, R11, 0x8, RZ, 0xfc, !PT ;  /* 0x000000080b157812 */ /* 0x000fe200078efcff */
[----:B0-----:R-:W-:Y:S01]  /*0a00*/  IMAD.MOV R6, RZ, RZ, -R7 ;  /* 0x000000ffff067224 */ /* 0x001fe200078e0a07 */
[----:B------:R-:W-:Y:S01]  /*0a10*/  ISETP.NE.U32.AND P2, PT, R9, RZ, PT ;  /* 0x000000ff0900720c */ /* 0x000fe20003f45070 */
[----:B------:R-:W-:Y:S01]  /*0a20*/  IMAD.IADD R0, R10, 0x1, R0 ;  /* 0x000000010a007824 */ /* 0x000fe200078e0200 */
[----:B------:R-:W-:Y:S01]  /*0a30*/  IABS R10, R21 ;  /* 0x00000015000a7213 */ /* 0x000fe20000000000 */
[----:B------:R-:W-:-:S02]  /*0a40*/  IMAD.MOV.U32 R12, RZ, RZ, R6 ;  /* 0x000000ffff0c7224 */ /* 0x000fc400078e0006 */
[----:B------:R-:W-:-:S04]  /*0a50*/  IMAD.HI.U32 R6, R8, R17, RZ ;  /* 0x0000001108067227 */ /* 0x000fc800078e00ff */
[----:B------:R-:W-:Y:S02]  /*0a60*/  IMAD R13, R12, R15, RZ ;  /* 0x0000000f0c0d7224 */ /* 0x000fe400078e02ff */
[----:B------:R-:W-:Y:S02]  /*0a70*/  IMAD.MOV R12, RZ, RZ, -R6 ;  /* 0x000000ffff0c7224 */ /* 0x000fe400078e0a06 */
[----:B------:R-:W-:Y:S02]  /*0a80*/  IMAD.MOV.U32 R6, RZ, RZ, RZ ;  /* 0x000000ffff067224 */ /* 0x000fe400078e00ff */
[----:B------:R-:W-:Y:S02]  /*0a90*/  IMAD R0, R0, 0x200, R9 ;  /* 0x0000020000007824 */ /* 0x000fe400078e0209 */
[----:B------:R-:W-:-:S03]  /*0aa0*/  IMAD.HI.U32 R6, R7, R13, R6 ;  /* 0x0000000d07067227 */ /* 0x000fc600078e0006 */
[----:B------:R-:W-:Y:S01]  /*0ab0*/  IABS R14, R0 ;  /* 0x00000000000e7213 */ /* 0x000fe20000000000 */
[----:B------:R-:W-:Y:S02]  /*0ac0*/  IMAD.MOV.U32 R13, RZ, RZ, R10 ;  /* 0x000000ffff0d7224 */ /* 0x000fe400078e000a */
[----:B------:R-:W-:Y:S02]  /*0ad0*/  VIADD R151, R0, 0x80 ;  /* 0x0000008000977836 */ /* 0x000fe40000000000 */
[----:B------:R-:W-:-:S04]  /*0ae0*/  IMAD.HI.U32 R8, R8, R13, RZ ;  /* 0x0000000d08087227 */ /* 0x000fc800078e00ff */
[----:B------:R-:W-:Y:S02]  /*0af0*/  IMAD.MOV R8, RZ, RZ, -R8 ;  /* 0x000000ffff087224 */ /* 0x000fe400078e0a08 */
[----:B------:R-:W-:Y:S01]  /*0b00*/  IMAD R12, R20, R12, R17 ;  /* 0x0000000c140c7224 */ /* 0x000fe200078e0211 */
[----:B------:R-:W-:Y:S01]  /*0b10*/  IABS R17, R151 ;  /* 0x0000009700117213 */ /* 0x000fe20000000000 */
[----:B------:R-:W-:Y:S02]  /*0b20*/  VIADD R155, R0, 0x100 ;  /* 0x00000100009b7836 */ /* 0x000fe40000000000 */
[C---:B------:R-:W-:Y:S01]  /*0b30*/  IMAD R13, R20.reuse, R8, R13 ;  /* 0x00000008140d7224 */ /* 0x040fe200078e020d */
[----:B------:R-:W-:Y:S01]  /*0b40*/  ISETP.GT.U32.AND P0, PT, R20, R12, PT ;  /* 0x0000000c1400720c */ /* 0x000fe20003f04070 */
[----:B------:R-:W-:Y:S01]  /*0b50*/  VIADD R153, R0, 0x180 ;  /* 0x0000018000997836 */ /* 0x000fe20000000000 */
[----:B------:R-:W-:Y:S01]  /*0b60*/  IABS R18, R155 ;  /* 0x0000009b00127213 */ /* 0x000fe20000000000 */
[----:B------:R-:W-:Y:S01]  /*0b70*/  IMAD.HI.U32 R7, R6, R14, RZ ;  /* 0x0000000e06077227 */ /* 0x000fe200078e00ff */
[----:B------:R-:W-:-:S02]  /*0b80*/  ISETP.GT.U32.AND P1, PT, R20, R13, PT ;  /* 0x0000000d1400720c */ /* 0x000fc40003f24070 */
[----:B------:R-:W-:Y:S01]  /*0b90*/  IABS R19, R153 ;  /* 0x0000009900137213 */ /* 0x000fe20000000000 */
[----:B------:R-:W-:-:S04]  /*0ba0*/  IMAD.HI.U32 R8, R6, R17, RZ ;  /* 0x0000001106087227 */ /* 0x000fc800078e00ff */
[----:B------:R-:W-:-:S04]  /*0bb0*/  IMAD.HI.U32 R10, R6, R18, RZ ;  /* 0x00000012060a7227 */ /* 0x000fc800078e00ff */
[----:B------:R-:W-:Y:S02]  /*0bc0*/  IMAD.MOV R16, RZ, RZ, -R7 ;  /* 0x000000ffff107224 */ /* 0x000fe400078e0a07 */
[----:B------:R-:W-:-:S04]  /*0bd0*/  IMAD.HI.U32 R7, R6, R19, RZ ;  /* 0x0000001306077227 */ /* 0x000fc800078e00ff */
[----:B------:R-:W-:Y:S02]  /*0be0*/  IMAD.MOV R8, RZ, RZ, -R8 ;  /* 0x000000ffff087224 */ /* 0x000fe400078e0a08 */
[----:B------:R-:W-:Y:S02]  /*0bf0*/  IMAD.MOV R10, RZ, RZ, -R10 ;  /* 0x000000ffff0a7224 */ /* 0x000fe400078e0a0a */
[C---:B------:R-:W-:Y:S02]  /*0c00*/  IMAD R6, R15.reuse, R16, R14 ;  /* 0x000000100f067224 */ /* 0x040fe400078e020e */
[----:B------:R-:W-:Y:S02]  /*0c10*/  IMAD.MOV R14, RZ, RZ, -R7 ;  /* 0x000000ffff0e7224 */ /* 0x000fe400078e0a07 */
[C---:B------:R-:W-:Y:S01]  /*0c20*/  IMAD R7, R15.reuse, R8, R17 ;  /* 0x000000080f077224 */ /* 0x040fe200078e0211 */
[C---:B------:R-:W-:Y:S01]  /*0c30*/  ISETP.GT.U32.AND P4, PT, R15.reuse, R6, PT ;  /* 0x000000060f00720c */ /* 0x040fe20003f84070 */
[----:B------:R-:W-:-:S02]  /*0c40*/  IMAD R8, R15, R10, R18 ;  /* 0x0000000a0f087224 */ /* 0x000fc400078e0212 */
[--C-:B------:R-:W-:Y:S01]  /*0c50*/  @!P0 IMAD.IADD R12, R12, 0x1, -R20.reuse ;  /* 0x000000010c0c8824 */ /* 0x100fe200078e0a14 */
[----:B------:R-:W-:Y:S01]  /*0c60*/  ISETP.GT.U32.AND P0, PT, R15, R7, PT ;  /* 0x000000070f00720c */ /* 0x000fe20003f04070 */
[----:B------:R-:W-:Y:S01]  /*0c70*/  @!P1 IMAD.IADD R13, R13, 0x1, -R20 ;  /* 0x000000010d0d9824 */ /* 0x000fe200078e0a14 */
[C---:B------:R-:W-:Y:S01]  /*0c80*/  ISETP.GT.U32.AND P1, PT, R15.reuse, R8, PT ;  /* 0x000000080f00720c */ /* 0x040fe20003f24070 */
[----:B------:R-:W-:Y:S01]  /*0c90*/  IMAD R10, R15, R14, R19 ;  /* 0x0000000e0f0a7224 */ /* 0x000fe200078e0213 */
[C---:B------:R-:W-:Y:S01]  /*0ca0*/  ISETP.GT.U32.AND P5, PT, R20.reuse, R12, PT ;  /* 0x0000000c1400720c */ /* 0x040fe20003fa4070 */
[----:B------:R-:W-:Y:S01]  /*0cb0*/  IMAD.SHL.U32 R14, R183, 0x200000, RZ ;  /* 0x00200000b70e7824 */ /* 0x000fe200078e00ff */
[----:B------:R-:W-:Y:S01]  /*0cc0*/  ISETP.GT.U32.AND P6, PT, R20, R13, PT ;  /* 0x0000000d1400720c */ /* 0x000fe20003fc4070 */
[----:B-----5:R-:W-:Y:S01]  /*0cd0*/  VIADD R9, R88, 0xfffffff2 ;  /* 0xfffffff258097836 */ /* 0x020fe20000000000 */
[----:B------:R-:W-:Y:S01]  /*0ce0*/  ISETP.GT.U32.AND P3, PT, R15, R10, PT ;  /* 0x0000000a0f00720c */ /* 0x000fe20003f64070 */
[----:B------:R-:W-:Y:S01]  /*0cf0*/  @!P4 IMAD.IADD R6, R6, 0x1, -R15 ;  /* 0x000000010606c824 */ /* 0x000fe200078e0a0f */
[----:B------:R-:W-:Y:S01]  /*0d00*/  LOP3.LUT R14, R14, 0x600000, RZ, 0xc0, !PT ;  /* 0x006000000e0e7812 */ /* 0x000fe200078ec0ff */
[----:B------:R-:W-:-:S02]  /*0d10*/  VIADD R18, R88, 0xfffffff4 ;  /* 0xfffffff458127836 */ /* 0x000fc40000000000 */
[--C-:B------:R-:W-:Y:S01]  /*0d20*/  @!P0 IMAD.IADD R7, R7, 0x1, -R15.reuse ;  /* 0x0000000107078824 */ /* 0x100fe200078e0a0f */
[----:B------:R-:W-:Y:S01]  /*0d30*/  ISETP.GT.U32.AND P0, PT, R15, R6, PT ;  /* 0x000000060f00720c */ /* 0x000fe20003f04070 */
[--C-:B------:R-:W-:Y:S01]  /*0d40*/  @!P1 IMAD.IADD R8, R8, 0x1, -R15.reuse ;  /* 0x0000000108089824 */ /* 0x100fe200078e0a0f */
[----:B------:R-:W-:Y:S01]  /*0d50*/  R2UR UR10, R14 ;  /* 0x000000000e0a72ca */ /* 0x000fe200000e0000 */
[--C-:B------:R-:W-:Y:S01]  /*0d60*/  @!P5 IMAD.IADD R12, R12, 0x1, -R20.reuse ;  /* 0x000000010c0cd824 */ /* 0x100fe200078e0a14 */
[----:B------:R-:W-:Y:S01]  /*0d70*/  ISETP.GE.AND P5, PT, R11, RZ, PT ;  /* 0x000000ff0b00720c */ /* 0x000fe20003fa6270 */
[----:B------:R-:W-:Y:S01]  /*0d80*/  @!P6 IMAD.IADD R13, R13, 0x1, -R20 ;  /* 0x000000010d0de824 */ /* 0x000fe200078e0a14 */
[----:B------:R-:W-:Y:S01]  /*0d90*/  ISETP.GE.AND P6, PT, R21, RZ, PT ;  /* 0x000000ff1500720c */ /* 0x000fe20003fc6270 */
[--C-:B------:R-:W-:Y:S01]  /*0da0*/  @!P3 IMAD.IADD R10, R10, 0x1, -R15.reuse ;  /* 0x000000010a0ab824 */ /* 0x100fe200078e0a0f */
[C---:B------:R-:W-:Y:S01]  /*0db0*/  ISETP.GT.U32.AND P1, PT, R15.reuse, R7, PT ;  /* 0x000000070f00720c */ /* 0x040fe20003f24070 */
[C---:B------:R-:W-:Y:S01]  /*0dc0*/  VIADD R11, R88.reuse, 0xfffffff1 ;  /* 0xfffffff1580b7836 */ /* 0x040fe20000000000 */
[C---:B------:R-:W-:Y:S01]  /*0dd0*/  ISETP.GT.U32.AND P3, PT, R15.reuse, R8, PT ;  /* 0x000000080f00720c */ /* 0x040fe20003f64070 */
[----:B------:R-:W-:Y:S01]  /*0de0*/  VIADD R17, R88, 0xfffffff6 ;  /* 0xfffffff658117836 */ /* 0x000fe20000000000 */
[----:B------:R-:W-:Y:S01]  /*0df0*/  ISETP.GT.U32.AND P4, PT, R15, R10, PT ;  /* 0x0000000a0f00720c */ /* 0x000fe20003f84070 */
[----:B------:R-:W-:Y:S01]  /*0e00*/  @!P0 IMAD.IADD R6, R6, 0x1, -R15 ;  /* 0x0000000106068824 */ /* 0x000fe200078e0a0f */
[----:B------:R-:W-:Y:S01]  /*0e10*/  ISETP.GE.AND P0, PT, R151, RZ, PT ;  /* 0x000000ff9700720c */ /* 0x000fe20003f06270 */
[----:B------:R-:W-:-:S02]  /*0e20*/  VIADD R16, R88, 0xfffffff7 ;  /* 0xfffffff758107836 */ /* 0x000fc40000000000 */
[----:B------:R-:W-:Y:S01]  /*0e30*/  @!P5 IMAD.MOV R12, RZ, RZ, -R12 ;  /* 0x000000ffff0cd224 */ /* 0x000fe200078e0a0c */
[----:B------:R-:W-:Y:S01]  /*0e40*/  ISETP.NE.AND P5, PT, R5, RZ, PT ;  /* 0x000000ff0500720c */ /* 0x000fe20003fa5270 */
[----:B------:R-:W-:Y:S01]  /*0e50*/  @!P6 IMAD.MOV R13, RZ, RZ, -R13 ;  /* 0x000000ffff0de224 */ /* 0x000fe200078e0a0d */
[----:B------:R-:W-:Y:S01]  /*0e60*/  LOP3.LUT R5, RZ, R5, RZ, 0x33, !PT ;  /* 0x00000005ff057212 */ /* 0x000fe200078e33ff */
[--C-:B------:R-:W-:Y:S01]  /*0e70*/  @!P1 IMAD.IADD R7, R7, 0x1, -R15.reuse ;  /* 0x0000000107079824 */ /* 0x100fe200078e0a0f */
[----:B------:R-:W-:Y:S01]  /*0e80*/  ISETP.GE.AND P6, PT, R0, RZ, PT ;  /* 0x000000ff0000720c */ /* 0x000fe20003fc6270 */
[--C-:B------:R-:W-:Y:S01]  /*0e90*/  @!P3 IMAD.IADD R8, R8, 0x1, -R15.reuse ;  /* 0x000000010808b824 */ /* 0x100fe200078e0a0f */
[----:B------:R-:W-:Y:S01]  /*0ea0*/  ISETP.GE.AND P1, PT, R155, RZ, PT ;  /* 0x000000ff9b00720c */ /* 0x000fe20003f26270 */
[----:B------:R-:W-:Y:S01]  /*0eb0*/  @!P4 IMAD.IADD R10, R10, 0x1, -R15 ;  /* 0x000000010a0ac824 */ /* 0x000fe200078e0a0f */
[----:B------:R-:W-:Y:S01]  /*0ec0*/  ISETP.GE.AND P3, PT, R153, RZ, PT ;  /* 0x000000ff9900720c */ /* 0x000fe20003f66270 */
[----:B------:R-:W-:Y:S01]  /*0ed0*/  @!P0 IMAD.MOV R7, RZ, RZ, -R7 ;  /* 0x000000ffff078224 */ /* 0x000fe200078e0a07 */
[----:B------:R-:W-:-:S02]  /*0ee0*/  SEL R148, R5, R12, !P5 ;  /* 0x0000000c05947207 */ /* 0x000fc40006800000 */
[----:B------:R-:W-:Y:S02]  /*0ef0*/  SEL R96, R5, R13, !P5 ;  /* 0x0000000d05607207 */ /* 0x000fe40006800000 */
[----:B------:R-:W0:Y:S01]  /*0f00*/  LDC.64 R12, c[0x0][0x3a8] ;  /* 0x0000ea00ff0c7b82 */ /* 0x000e220000000a00 */
[----:B------:R-:W-:Y:S02]  /*0f10*/  ISETP.NE.AND P4, PT, R4, RZ, PT ;  /* 0x000000ff0400720c */ /* 0x000fe40003f85270 */
[----:B------:R-:W-:Y:S01]  /*0f20*/  @!P6 IMAD.MOV R6, RZ, RZ, -R6 ;  /* 0x000000ffff06e224 */ /* 0x000fe200078e0a06 */
[----:B------:R-:W-:Y:S01]  /*0f30*/  LOP3.LUT R5, RZ, R4, RZ, 0x33, !PT ;  /* 0x00000004ff057212 */ /* 0x000fe200078e33ff */
[----:B------:R-:W-:Y:S01]  /*0f40*/  @!P1 IMAD.MOV R8, RZ, RZ, -R8 ;  /* 0x000000ffff089224 */ /* 0x000fe200078e0a08 */
[----:B------:R-:W-:Y:S01]  /*0f50*/  ISETP.GE.U32.AND P1, PT, R9, 0x7fffffe3, PT ;  /* 0x7fffffe30900780c */ /* 0x000fe20003f26070 */
[----:B------:R-:W-:Y:S01]  /*0f60*/  @!P3 IMAD.MOV R10, RZ, RZ, -R10 ;  /* 0x000000ffff0ab224 */ /* 0x000fe200078e0a0a */
[----:B------:R-:W-:-:S02]  /*0f70*/  SEL R6, R5, R6, !P4 ;  /* 0x0000000605067207 */ /* 0x000fc40006000000 */
[C---:B------:R-:W-:Y:S01]  /*0f80*/  SEL R4, R5.reuse, R7, !P4 ;  /* 0x0000000705047207 */ /* 0x040fe20006000000 */
[C---:B------:R-:W-:Y:S01]  /*0f90*/  VIADD R7, R88.reuse, 0xfffffff3 ;  /* 0xfffffff358077836 */ /* 0x040fe20000000000 */
[C---:B------:R-:W-:Y:S02]  /*0fa0*/  SEL R8, R5.reuse, R8, !P4 ;  /* 0x0000000805087207 */ /* 0x040fe40006000000 */
[----:B------:R-:W-:Y:S01]  /*0fb0*/  SEL R10, R5, R10, !P4 ;  /* 0x0000000a050a7207 */ /* 0x000fe20006000000 */
[----:B------:R-:W-:Y:S01]  /*0fc0*/  VIADD R5, R88, 0xffffffff ;  /* 0xffffffff58057836 */ /* 0x000fe20000000000 */
[----:B------:R-:W-:Y:S01]  /*0fd0*/  ISETP.GE.U32.AND P6, PT, R7, 0x7fffffe4, PT ;  /* 0x7fffffe40700780c */ /* 0x000fe20003fc6070 */
[-C--:B------:R-:W-:Y:S01]  /*0fe0*/  IMAD R7, R4, R89.reuse, RZ ;  /* 0x0000005904077224 */ /* 0x080fe200078e02ff */
[----:B------:R-:W-:Y:S01]  /*0ff0*/  ISETP.GE.U32.AND P5, PT, R11, 0x7fffffe2, PT ;  /* 0x7fffffe20b00780c */ /* 0x000fe20003fa6070 */
[-C--:B------:R-:W-:Y:S01]  /*1000*/  IMAD R9, R8, R89.reuse, RZ ;  /* 0x0000005908097224 */ /* 0x080fe200078e02ff */
[----:B------:R-:W-:Y:S01]  /*1010*/  ISETP.GE.U32.AND P0, PT, R5, 0x7ffffff0, PT ;  /* 0x7ffffff00500780c */ /* 0x000fe20003f06070 */
[----:B------:R-:W-:-:S02]  /*1020*/  IMAD R5, R6, R89, RZ ;  /* 0x0000005906057224 */ /* 0x000fc400078e02ff */
[----:B------:R-:W-:Y:S02]  /*1030*/  IMAD R89, R10, R89, RZ ;  /* 0x000000590a597224 */ /* 0x000fe400078e02ff */
[----:B0-----:R-:W-:Y:S01]  /*1040*/  IMAD R15, R140, R13, RZ ;  /* 0x0000000d8c0f7224 */ /* 0x001fe200078e02ff */
[----:B---3--:R-:W-:Y:S07]  /*1050*/  BRA.U UP0, `(.L_x_5) ;  /* 0x0000000100187547 */ /* 0x008fee000b800000 */
[----:B------:R-:W-:Y:S01]  /*1060*/  ELECT P3, URZ, PT ;  /* 0x0000000000ff782f */ /* 0x000fe20003860000 */
[----:B------:R-:W-:Y:S01]  /*1070*/  IMAD.MOV.U32 R4, RZ, RZ, 0x1 ;  /* 0x00000001ff047424 */ /* 0x000fe200078e00ff */
[----:B------:R-:W-:Y:S01]  /*1080*/  UMOV UR5, 0x40 ;  /* 0x0000004000057882 */ /* 0x000fe20000000000 */
[----:B------:R-:W-:Y:S01]  /*1090*/  UVIRTCOUNT.DEALLOC.SMPOOL 0x80 ;  /* 0x000000800000784c */ /* 0x000fe20000000000 */
[----:B------:R-:W-:-:S09]  /*10a0*/  ULEA UR5, UR4, UR5, 0x18 ;  /* 0x0000000504057291 */ /* 0x000fd2000f8ec0ff */
[----:B------:R0:W-:Y:S03]  /*10b0*/  @P3 STS.U8 [UR5], R4 ;  /* 0x00000004ff003988 */ /* 0x0001e60008000005 */
.L_x_5:
[----:B------:R-:W-:Y:S01]  /*10c0*/  UIADD3 UR10, UPT, UPT, UR8, UR10, URZ ;  /* 0x0000000a080a7290 */ /* 0x000fe2000fffe0ff */
[----:B------:R-:W-:Y:S01]  /*10d0*/  IMAD.SHL.U32 R14, R15, 0x2, RZ ;  /* 0x000000020f0e7824 */ /* 0x000fe200078e00ff */
[----:B------:R-:W-:Y:S01]  /*10e0*/  VOTEU.ALL UP1, P2 ;  /* 0x0000000000ff7886 */ /* 0x000fe20001020000 */
[----:B------:R-:W-:Y:S01]  /*10f0*/  VOTEU.ALL UP2, P2 ;  /* 0x0000000000ff7886 */ /* 0x000fe20001040000 */
[----:B0-----:R-:W-:Y:S01]  /*1100*/  LEA R4, P4, R5, UR16, 0x1 ;  /* 0x0000001005047c11 */ /* 0x001fe2000f8808ff */
[----:B------:R-:W-:Y:S01]  /*1110*/  IMAD R148, R148, UR11, RZ ;  /* 0x0000000b94947c24 */ /* 0x000fe2000f8e02ff */
[----:B------:R-:W-:Y:S01]  /*1120*/  IADD3 R138, P3, PT, R14, UR18, RZ ;  /* 0x000000120e8a7c10 */ /* 0x000fe2000ff7e0ff */
[----:B------:R-:W-:-:S04]  /*1130*/  @!UP1 UIADD3 UR4, UPT, UPT, -UR7, 0x100000, URZ ;  /* 0x0010000007049890 */ /* 0x000fc8000fffe1ff */
[----:B------:R-:W-:Y:S02]  /*1140*/  @!UP1 USHF.L.U32 UR5, UR4, 0xb, URZ ;  /* 0x0000000b04059899 */ /* 0x000fe400080006ff */
[----:B------:R-:W-:Y:S01]  /*1150*/  @!UP1 USHF.L.U32 UR4, UR4, 0x1, URZ ;  /* 0x0000000104049899 */ /* 0x000fe200080006ff */
[----:B------:R-:W-:Y:S01]  /*1160*/  STTM.x64 tmem[UR10], RZ ;  /* 0x000000ff000079ed */ /* 0x000fe2000834000a */
[----:B------:R-:W0:Y:S02]  /*1170*/  FENCE.VIEW.ASYNC.T ;  /* 0x00000000000073c6 */ /* 0x000e240000000200 */
[----:B0-----:R-:W-:Y:S01]  /*1180*/  BAR.SYNC.DEFER_BLOCKING 0x0 ;  /* 0x0000000000007b1d */ /* 0x001fe20000010000 */
[----:B------:R-:W-:Y:S01]  /*1190*/  LEA.HI.X.SX32 R139, R15, UR19, 0x1, P3 ;  /* 0x000000130f8b7c11 */ /* 0x000fe200098f0eff */
[----:B------:R-:W-:Y:S01]  /*11a0*/  IMAD.SHL.U32 R141, R148, 0x2, RZ ;  /* 0x00000002948d7824 */ /* 0x000fe200078e00ff */
[----:B------:R-:W-:Y:S02]  /*11b0*/  LEA R8, P3, R9, UR16, 0x1 ;  /* 0x0000001009087c11 */ /* 0x000fe4000f8608ff */
[----:B------:R-:W-:-:S02]  /*11c0*/  LEA.HI.X.SX32 R5, R5, UR17, 0x1, P4 ;  /* 0x0000001105057c11 */ /* 0x000fc4000a0f0eff */
[----:B------:R-:W-:Y:S02]  /*11d0*/  LEA R6, P4, R7, UR16, 0x1 ;  /* 0x0000001007067c11 */ /* 0x000fe4000f8808ff */
[----:B------:R-:W-:Y:S02]  /*11e0*/  LEA.HI.X.SX32 R9, R9, UR17, 0x1, P3 ;  /* 0x0000001109097c11 */ /* 0x000fe400098f0eff */
[----:B------:R-:W-:Y:S02]  /*11f0*/  LEA R10, P3, R89, UR16, 0x1 ;  /* 0x00000010590a7c11 */ /* 0x000fe4000f8608ff */
[----:B------:R-:W-:Y:S02]  /*1200*/  LEA.HI.X.SX32 R7, R7, UR17, 0x1, P4 ;  /* 0x0000001107077c11 */ /* 0x000fe4000a0f0eff */
[----:B------:R-:W-:Y:S01]  /*1210*/  LEA.HI.X.SX32 R11, R89, UR17, 0x1, P3 ;  /* 0x00000011590b7c11 */ /* 0x000fe200098f0eff */
[----:B------:R-:W0:Y:S02]  /*1220*/  FENCE.VIEW.ASYNC.S ;  /* 0x00000000000073c6 */ /* 0x000e240000000000 */
[----:B0-----:R0:W1:Y:S02]  /*1230*/  @!UP2 SYNCS.EXCH.64 URZ, [UR6], UR4 ;  /* 0x0000000406ffa5b2 */ /* 0x0010640008000100 */
[----:B-1----:R-:W-:Y:S01]  /*1240*/  BAR.SYNC.DEFER_BLOCKING 0x0 ;  /* 0x0000000000007b1d */ /* 0x002fe20000010000 */
[----:B------:R-:W-:-:S02]  /*1250*/  ISETP.GE.U32.AND P4, PT, R16, 0x7fffffe8, PT ;  /* 0x7fffffe81000780c */ /* 0x000fc40003f86070 */
[----:B------:R-:W-:Y:S01]  /*1260*/  IADD3 R116, P3, PT, R141, R138, RZ ;  /* 0x0000008a8d747210 */ /* 0x000fe20007f7e0ff */
[----:B------:R-:W-:Y:S01]  /*1270*/  IMAD.SHL.U32 R23, R12, 0x8, RZ ;  /* 0x000000080c177824 */ /* 0x000fe200078e00ff */
[----:B------:R-:W-:Y:S02]  /*1280*/  PRMT R196, RZ, 0x7610, R196 ;  /* 0x00007610ffc47816 */ /* 0x000fe400000000c4 */
[----:B------:R-:W-:Y:S01]  /*1290*/  LEA.HI.X.SX32 R117, R148, R139, 0x1, P3 ;  /* 0x0000008b94757211 */ /* 0x000fe200018f0eff */
[----:B------:R-:W-:Y:S01]  /*12a0*/  IMAD.WIDE R20, R23, 0x2, R8 ;  /* 0x0000000217147825 */ /* 0x000fe200078e0208 */
[----:B------:R-:W-:Y:S02]  /*12b0*/  ISETP.GE.U32.AND P3, PT, R17, 0x7fffffe7, PT ;  /* 0x7fffffe71100780c */ /* 0x000fe40003f66070 */
[----:B------:R-:W-:Y:S01]  /*12c0*/  PRMT R198, RZ, 0x7610, R198 ;  /* 0x00007610ffc67816 */ /* 0x000fe200000000c6 */
[----:B------:R-:W-:Y:S01]  /*12d0*/  IMAD.WIDE R16, R23, 0x2, R4 ;  /* 0x0000000217107825 */ /* 0x000fe200078e0204 */
[----:B------:R-:W-:-:S02]  /*12e0*/  PRMT R200, RZ, 0x7610, R200 ;  /* 0x00007610ffc87816 */ /* 0x000fc400000000c8 */
[----:B------:R-:W-:Y:S01]  /*12f0*/  PRMT R202, RZ, 0x7610, R202 ;  /* 0x00007610ffca7816 */ /* 0x000fe200000000ca */
[----:B------:R-:W-:Y:S02]  /*1300*/  VIADD R24, R88, 0xfffffffe ;  /* 0xfffffffe58187836 */ /* 0x000fe40000000000 */
[----:B------:R-:W-:Y:S01]  /*1310*/  IMAD R31, R12, 0x9, RZ ;  /* 0x000000090c1f7824 */ /* 0x000fe200078e02ff */
[----:B------:R-:W2:Y:S04]  /*1320*/  @!P0 LDG.E.U16 R154, desc[UR20][R4.64] ;  /* 0x00000014049a8981 */ /* 0x000ea8000c1e1500 */
[----:B------:R-:W3:Y:S04]  /*1330*/  @!P0 LDG.E.U16 R146, desc[UR20][R6.64] ;  /* 0x0000001406928981 */ /* 0x000ee8000c1e1500 */
[----:B------:R-:W4:Y:S04]  /*1340*/  @!P0 LDG.E.U16 R152, desc[UR20][R8.64] ;  /* 0x0000001408988981 */ /* 0x000f28000c1e1500 */
[----:B------:R-:W5:Y:S01]  /*1350*/  @!P0 LDG.E.U16 R150, desc[UR20][R10.64] ;  /* 0x000000140a968981 */ /* 0x000f62000c1e1500 */
[----:B------:R-:W-:Y:S01]  /*1360*/  ISETP.GE.U32.AND P0, PT, R18, 0x7fffffe5, PT ;  /* 0x7fffffe51200780c */ /* 0x000fe20003f06070 */
[----:B------:R-:W-:-:S02]  /*1370*/  IMAD.WIDE R18, R23, 0x2, R6 ;  /* 0x0000000217127825 */ /* 0x000fc400078e0206 */
[----:B------:R-:W2:Y:S02]  /*1380*/  @!P4 LDG.E.U16 R196, desc[UR20][R16.64] ;  /* 0x0000001410c4c981 */ /* 0x000ea4000c1e1500 */
[----:B------:R-:W-:Y:S02]  /*1390*/  IMAD.WIDE R22, R23, 0x2, R10 ;  /* 0x0000000217167825 */ /* 0x000fe400078e020a */
[----:B------:R-:W2:Y:S01]  /*13a0*/  @!P4 LDG.E.U16 R198, desc[UR20][R18.64] ;  /* 0x0000001412c6c981 */ /* 0x000ea2000c1e1500 */
[----:B------:R-:W-:Y:S01]  /*13b0*/  PRMT R204, RZ, 0x7610, R204 ;  /* 0x00007610ffcc7816 */ /* 0x000fe200000000cc */
[C---:B------:R-:W-:Y:S02]  /*13c0*/  IMAD.WIDE R26, R31.reuse, 0x2, R6 ;  /* 0x000000021f1a7825 */ /* 0x040fe400078e0206 */
[----:B------:R-:W2:Y:S01]  /*13d0*/  @!P4 LDG.E.U16 R200, desc[UR20][R20.64] ;  /* 0x0000001414c8c981 */ /* 0x000ea2000c1e1500 */
[----:B------:R-:W-:Y:S01]  /*13e0*/  PRMT R206, RZ, 0x7610, R206 ;  /* 0x00007610ffce7816 */ /* 0x000fe200000000ce */
[----:B------:R-:W-:-:S02]  /*13f0*/  IMAD.WIDE R28, R31, 0x2, R8 ;  /* 0x000000021f1c7825 */ /* 0x000fc400078e0208 */
[----:B------:R-:W2:Y:S01]  /*1400*/  @!P4 LDG.E.U16 R202, desc[UR20][R22.64] ;  /* 0x0000001416cac981 */ /* 0x000ea2000c1e1500 */
[----:B------:R-:W-:Y:S01]  /*1410*/  ISETP.GE.U32.AND P4, PT, R24, 0x7fffffef, PT ;  /* 0x7fffffef1800780c */ /* 0x000fe20003f86070 */
[C---:B------:R-:W-:Y:S01]  /*1420*/  IMAD.WIDE R24, R31.reuse, 0x2, R4 ;  /* 0x000000021f187825 */ /* 0x040fe200078e0204 */
[----:B------:R-:W-:Y:S01]  /*1430*/  PRMT R208, RZ, 0x7610, R208 ;  /* 0x00007610ffd07816 */ /* 0x000fe200000000d0 */
[----:B------:R-:W2:Y:S01]  /*1440*/  @!P3 LDG.E.U16 R206, desc[UR20][R26.64] ;  /* 0x000000141aceb981 */ /* 0x000ea2000c1e1500 */
[----:B------:R-:W-:Y:S01]  /*1450*/  PRMT R210, RZ, 0x7610, R210 ;  /* 0x00007610ffd27816 */ /* 0x000fe200000000d2 */
[----:B------:R-:W-:-:S04]  /*1460*/  IMAD.WIDE R30, R31, 0x2, R10 ;  /* 0x000000021f1e7825 */ /* 0x000fc800078e020a */
[----:B------:R-:W-:Y:S01]  /*1470*/  VIADD R32, R88, 0xfffffffd ;  /* 0xfffffffd58207836 */ /* 0x000fe20000000000 */
[----:B------:R-:W2:Y:S01]  /*1480*/  @!P3 LDG.E.U16 R204, desc[UR20][R24.64] ;  /* 0x0000001418ccb981 */ /* 0x000ea2000c1e1500 */
[----:B------:R-:W-:Y:S01]  /*1490*/  PRMT R156, RZ, 0x7610, R156 ;  /* 0x00007610ff9c7816 */ /* 0x000fe2000000009c */
[C---:B------:R-:W-:Y:S01]  /*14a0*/  IMAD.WIDE R34, R12.reuse, 0x2, R6 ;  /* 0x000000020c227825 */ /* 0x040fe200078e0206 */
[----:B------:R-:W-:Y:S01]  /*14b0*/  PRMT R158, RZ, 0x7610, R158 ;  /* 0x00007610ff9e7816 */ /* 0x000fe2000000009e */
[----:B------:R-:W2:Y:S01]  /*14c0*/  @!P3 LDG.E.U16 R208, desc[UR20][R28.64] ;  /* 0x000000141cd0b981 */ /* 0x000ea2000c1e1500 */
[----:B------:R-:W-:Y:S01]  /*14d0*/  PRMT R160, RZ, 0x7610, R160 ;  /* 0x00007610ffa07816 */ /* 0x000fe200000000a0 */
[----:B------:R-:W-:Y:S01]  /*14e0*/  IMAD.WIDE R36, R12, 0x2, R8 ;  /* 0x000000020c247825 */ /* 0x000fe200078e0208 */
[----:B------:R-:W-:Y:S01]  /*14f0*/  PRMT R162, RZ, 0x7610, R162 ;  /* 0x00007610ffa27816 */ /* 0x000fe200000000a2 */
[----:B------:R-:W2:Y:S01]  /*1500*/  @!P3 LDG.E.U16 R210, desc[UR20][R30.64] ;  /* 0x000000141ed2b981 */ /* 0x000ea2000c1e1500 */
[----:B------:R-:W-:Y:S01]  /*1510*/  ISETP.GE.U32.AND P3, PT, R32, 0x7fffffee, PT ;  /* 0x7fffffee2000780c */ /* 0x000fe20003f66070 */
[----:B------:R-:W-:-:S02]  /*1520*/  IMAD.WIDE R32, R12, 0x2, R4 ;  /* 0x000000020c207825 */ /* 0x000fc400078e0204 */
[----:B------:R-:W3:Y:S02]  /*1530*/  @!P4 LDG.E.U16 R158, desc[UR20][R34.64] ;  /* 0x00000014229ec981 */ /* 0x000ee4000c1e1500 */
[----:B------:R-:W-:Y:S02]  /*1540*/  IMAD.WIDE R38, R12, 0x2, R10 ;  /* 0x000000020c267825 */ /* 0x000fe400078e020a */
[----:B------:R-:W4:Y:S02]  /*1550*/  @!P4 LDG.E.U16 R156, desc[UR20][R32.64] ;  /* 0x00000014209cc981 */ /* 0x000f24000c1e1500 */
[----:B------:R-:W-:Y:S02]  /*1560*/  VIADD R40, R88, 0xfffffff5 ;  /* 0xfffffff558287836 */ /* 0x000fe40000000000 */
[----:B------:R-:W-:Y:S01]  /*1570*/  IMAD.SHL.U32 R47, R12, 0x2, RZ ;  /* 0x000000020c2f7824 */ /* 0x000fe200078e00ff */
[----:B------:R-:W5:Y:S01]  /*1580*/  @!P4 LDG.E.U16 R160, desc[UR20][R36.64] ;  /* 0x0000001424a0c981 */ /* 0x000f62000c1e1500 */
[----:B------:R-:W-:-:S03]  /*1590*/  PRMT R145, RZ, 0x7610, R145 ;  /* 0x00007610ff917816 */ /* 0x000fc60000000091 */
[----:B------:R-:W5:Y:S01]  /*15a0*/  @!P4 LDG.E.U16 R162, desc[UR20][R38.64] ;  /* 0x0000001426a2c981 */ /* 0x000f62000c1e1500 */
[----:B------:R-:W-:Y:S01]  /*15b0*/  ISETP.GE.U32.AND P4, PT, R40, 0x7fffffe6, PT ;  /* 0x7fffffe62800780c */ /* 0x000fe20003f86070 */
[C---:B------:R-:W-:Y:S01]  /*15c0*/  IMAD.WIDE R40, R47.reuse, 0x2, R4 ;  /* 0x000000022f287825 */ /* 0x040fe200078e0204 */
[----:B------:R-:W-:Y:S02]  /*15d0*/  PRMT R147, RZ, 0x7610, R147 ;  /* 0x00007610ff937816 */ /* 0x000fe40000000093 */
[----:B------:R-:W-:Y:S01]  /*15e0*/  PRMT R149, RZ, 0x7610, R149 ;  /* 0x00007610ff957816 */ /* 0x000fe20000000095 */
[C---:B------:R-:W-:Y:S01]  /*15f0*/  IMAD.WIDE R42, R47.reuse, 0x2, R6 ;  /* 0x000000022f2a7825 */ /* 0x040fe200078e0206 */
[----:B------:R-:W-:Y:S01]  /*1600*/  PRMT R157, RZ, 0x7610, R157 ;  /* 0x00007610ff9d7816 */ /* 0x000fe2000000009d */
[----:B------:R-:W5:Y:S02]  /*1610*/  @!P3 LDG.E.U16 R145, desc[UR20][R40.64] ;  /* 0x000000142891b981 */ /* 0x000f64000c1e1500 */
[----:B------:R-:W-:-:S02]  /*1620*/  IMAD.WIDE R44, R47, 0x2, R8 ;  /* 0x000000022f2c7825 */ /* 0x000fc400078e0208 */
[----:B------:R-:W5:Y:S02]  /*1630*/  @!P3 LDG.E.U16 R147, desc[UR20][R42.64] ;  /* 0x000000142a93b981 */ /* 0x000f64000c1e1500 */
[----:B------:R-:W-:Y:S02]  /*1640*/  IMAD.WIDE R46, R47, 0x2, R10 ;  /* 0x000000022f2e7825 */ /* 0x000fe400078e020a */
[----:B------:R-:W5:Y:S02]  /*1650*/  @!P3 LDG.E.U16 R149, desc[UR20][R44.64] ;  /* 0x000000142c95b981 */ /* 0x000f64000c1e1500 */
[----:B------:R-:W-:Y:S02]  /*1660*/  VIADD R48, R88, 0xfffffffc ;  /* 0xfffffffc58307836 */ /* 0x000fe40000000000 */
[----:B------:R-:W-:Y:S01]  /*1670*/  IMAD R55, R12, 0xa, RZ ;  /* 0x0000000a0c377824 */ /* 0x000fe200078e02ff */
[----:B------:R-:W5:Y:S01]  /*1680*/  @!P3 LDG.E.U16 R157, desc[UR20][R46.64] ;  /* 0x000000142e9db981 */ /* 0x000f62000c1e1500 */
[----:B------:R-:W-:-:S02]  /*1690*/  PRMT R167, RZ, 0x7610, R167 ;  /* 0x00007610ffa77816 */ /* 0x000fc400000000a7 */
[----:B------:R-:W-:Y:S01]  /*16a0*/  ISETP.GE.U32.AND P3, PT, R48, 0x7fffffed, PT ;  /* 0x7fffffed3000780c */ /* 0x000fe20003f66070 */
[C---:B------:R-:W-:Y:S01]  /*16b0*/  IMAD.WIDE R48, R55.reuse, 0x2, R4 ;  /* 0x0000000237307825 */ /* 0x040fe200078e0204 */
[----:B------:R-:W-:Y:S02]  /*16c0*/  PRMT R169, RZ, 0x7610, R169 ;  /* 0x00007610ffa97816 */ /* 0x000fe400000000a9 */
[----:B------:R-:W-:Y:S01]  /*16d0*/  PRMT R171, RZ, 0x7610, R171 ;  /* 0x00007610ffab7816 */ /* 0x000fe200000000ab */
[C---:B------:R-:W-:Y:S01]  /*16e0*/  IMAD.WIDE R50, R55.reuse, 0x2, R6 ;  /* 0x0000000237327825 */ /* 0x040fe200078e0206 */
[----:B------:R-:W-:Y:S01]  /*16f0*/  PRMT R173, RZ, 0x7610, R173 ;  /* 0x00007610ffad7816 */ /* 0x000fe200000000ad */
[----:B------:R-:W5:Y:S02]  /*1700*/  @!P4 LDG.E.U16 R167, desc[UR20][R48.64] ;  /* 0x0000001430a7c981 */ /* 0x000f64000c1e1500 */
[C---:B------:R-:W-:Y:S02]  /*1710*/  IMAD.WIDE R52, R55.reuse, 0x2, R8 ;  /* 0x0000000237347825 */ /* 0x040fe400078e0208 */
[----:B------:R-:W5:Y:S02]  /*1720*/  @!P4 LDG.E.U16 R169, desc[UR20][R50.64] ;  /* 0x0000001432a9c981 */ /* 0x000f64000c1e1500 */
[----:B------:R-:W-:-:S02]  /*1730*/  IMAD.WIDE R54, R55, 0x2, R10 ;  /* 0x0000000237367825 */ /* 0x000fc400078e020a */
[----:B------:R-:W5:Y:S02]  /*1740*/  @!P4 LDG.E.U16 R171, desc[UR20][R52.64] ;  /* 0x0000001434abc981 */ /* 0x000f64000c1e1500 */
[----:B------:R-:W-:Y:S02]  /*1750*/  VIADD R56, R88, 0xfffffff8 ;  /* 0xfffffff858387836 */ /* 0x000fe40000000000 */
[----:B------:R-:W-:Y:S01]  /*1760*/  IMAD R63, R12, 0x3, RZ ;  /* 0x000000030c3f7824 */ /* 0x000fe200078e02ff */
[----:B------:R-:W5:Y:S01]  /*1770*/  @!P4 LDG.E.U16 R173, desc[UR20][R54.64] ;  /* 0x0000001436adc981 */ /* 0x000f62000c1e1500 */
[----:B------:R-:W-:Y:S02]  /*1780*/  PRMT R164, RZ, 0x7610, R164 ;  /* 0x00007610ffa47816 */ /* 0x000fe400000000a4 */
[----:B------:R-:W-:Y:S01]  /*1790*/  ISETP.GE.U32.AND P4, PT, R56, 0x7fffffe9, PT ;  /* 0x7fffffe93800780c */ /* 0x000fe20003f86070 */
[----:B------:R-:W-:Y:S01]  /*17a0*/  IMAD.WIDE R56, R63, 0x2, R4 ;  /* 0x000000023f387825 */ /* 0x000fe200078e0204 */
[----:B------:R-:W-:-:S02]  /*17b0*/  PRMT R166, RZ, 0x7610, R166 ;  /* 0x00007610ffa67816 */ /* 0x000fc400000000a6 */
[----:B------:R-:W-:Y:S01]  /*17c0*/  PRMT R168, RZ, 0x7610, R168 ;  /* 0x00007610ffa87816 */ /* 0x000fe200000000a8 */
[C---:B------:R-:W-:Y:S01]  /*17d0*/  IMAD.WIDE R58, R63.reuse, 0x2, R6 ;  /* 0x000000023f3a7825 */ /* 0x040fe200078e0206 */
[----:B------:R-:W-:Y:S01]  /*17e0*/  PRMT R170, RZ, 0x7610, R170 ;  /* 0x00007610ffaa7816 */ /* 0x000fe200000000aa */
[----:B------:R-:W5:Y:S02]  /*17f0*/  @!P3 LDG.E.U16 R164, desc[UR20][R56.64] ;  /* 0x0000001438a4b981 */ /* 0x000f64000c1e1500 */
[C---:B------:R-:W-:Y:S02]  /*1800*/  IMAD.WIDE R60, R63.reuse, 0x2, R8 ;  /* 0x000000023f3c7825 */ /* 0x040fe400078e0208 */
[----:B------:R-:W5:Y:S02]  /*1810*/  @!P3 LDG.E.U16 R166, desc[UR20][R58.64] ;  /* 0x000000143aa6b981 */ /* 0x000f64000c1e1500 */
[----:B------:R-:W-:Y:S02]  /*1820*/  IMAD.WIDE R62, R63, 0x2, R10 ;  /* 0x000000023f3e7825 */ /* 0x000fe400078e020a */
[----:B------:R-:W5:Y:S02]  /*1830*/  @!P3 LDG.E.U16 R168, desc[UR20][R60.64] ;  /* 0x000000143ca8b981 */ /* 0x000f64000c1e1500 */
[----:B------:R-:W-:-:S02]  /*1840*/  VIADD R64, R88, 0xfffffff9 ;  /* 0xfffffff958407836 */ /* 0x000fc40000000000 */
[----:B------:R-:W-:Y:S01]  /*1850*/  IMAD R71, R12, 0xb, RZ ;  /* 0x0000000b0c477824 */ /* 0x000fe200078e02ff */
[----:B------:R-:W5:Y:S01]  /*1860*/  @!P3 LDG.E.U16 R170, desc[UR20][R62.64] ;  /* 0x000000143eaab981 */ /* 0x000f62000c1e1500 */
[----:B------:R-:W-:Y:S02]  /*1870*/  PRMT R212, RZ, 0x7610, R212 ;  /* 0x00007610ffd47816 */ /* 0x000fe400000000d4 */
        /* <DEDUP_REMOVED lines=12> */
[----:B------:R-:W5:Y:S01]  /*1940*/  @!P0 LDG.E.U16 R218, desc[UR20][R70.64] ;  /* 0x0000001446da8981 */ /* 0x000f62000c1e1500 */
[----:B------:R-:W-:Y:S02]  /*1950*/  IMAD R87, R12, 0xc, RZ ;  /* 0x0000000c0c577824 */ /* 0x000fe400078e02ff */
[----:B------:R-:W-:Y:S01]  /*1960*/  ISETP.GE.U32.AND P0, PT, R72, 0x7fffffec, PT ;  /* 0x7fffffec4800780c */ /* 0x000fe20003f06070 */
[----:B------:R-:W-:Y:S01]  /*1970*/  IMAD.SHL.U32 R81, R12, 0x4, RZ ;  /* 0x000000040c517824 */ /* 0x000fe200078e00ff */
[----:B------:R-:W-:Y:S01]  /*1980*/  PRMT R220, RZ, 0x7610, R220 ;  /* 0x00007610ffdc7816 */ /* 0x000fe200000000dc */
[----:B------:R-:W-:Y:S01]  /*1990*/  IMAD.WIDE R74, R87, 0x2, R4 ;  /* 0x00000002574a7825 */ /* 0x000fe200078e0204 */
[----:B------:R-:W-:-:S02]  /*19a0*/  PRMT R222, RZ, 0x7610, R222 ;  /* 0x00007610ffde7816 */ /* 0x000fc400000000de */
[----:B------:R-:W-:Y:S01]  /*19b0*/  PRMT R224, RZ, 0x7610, R224 ;  /* 0x00007610ffe07816 */ /* 0x000fe200000000e0 */
[C---:B------:R-:W-:Y:S01]  /*19c0*/  IMAD.WIDE R82, R87.reuse, 0x2, R6 ;  /* 0x0000000257527825 */ /* 0x040fe200078e0206 */
[----:B------:R-:W-:Y:S01]  /*19d0*/  PRMT R226, RZ, 0x7610, R226 ;  /* 0x00007610ffe27816 */ /* 0x000fe200000000e2 */
[----:B------:R-:W5:Y:S02]  /*19e0*/  @!P6 LDG.E.U16 R220, desc[UR20][R74.64] ;  /* 0x000000144adce981 */ /* 0x000f64000c1e1500 */
[C---:B------:R-:W-:Y:S01]  /*19f0*/  IMAD.WIDE R84, R87.reuse, 0x2, R8 ;  /* 0x0000000257547825 */ /* 0x040fe200078e0208 */
[----:B------:R-:W-:Y:S01]  /*1a00*/  PRMT R172, RZ, 0x7610, R172 ;  /* 0x00007610ffac7816 */ /* 0x000fe200000000ac */
[----:B------:R-:W5:Y:S01]  /*1a10*/  @!P6 LDG.E.U16 R222, desc[UR20][R82.64] ;  /* 0x0000001452dee981 */ /* 0x000f62000c1e1500 */
[----:B------:R-:W-:Y:S01]  /*1a20*/  PRMT R174, RZ, 0x7610, R174 ;  /* 0x00007610ffae7816 */ /* 0x000fe200000000ae */
[----:B------:R-:W-:Y:S01]  /*1a30*/  IMAD.WIDE R86, R87, 0x2, R10 ;  /* 0x0000000257567825 */ /* 0x000fe200078e020a */
[----:B------:R-:W-:Y:S01]  /*1a40*/  PRMT R176, RZ, 0x7610, R176 ;  /* 0x00007610ffb07816 */ /* 0x000fe200000000b0 */
[----:B------:R-:W5:Y:S01]  /*1a50*/  @!P6 LDG.E.U16 R224, desc[UR20][R84.64] ;  /* 0x0000001454e0e981 */ /* 0x000f62000c1e1500 */
[----:B------:R-:W-:Y:S01]  /*1a60*/  PRMT R178, RZ, 0x7610, R178 ;  /* 0x00007610ffb27816 */ /* 0x000fe200000000b2 */
[----:B------:R-:W-:-:S02]  /*1a70*/  IMAD.WIDE R72, R81, 0x2, R4 ;  /* 0x0000000251487825 */ /* 0x000fc400078e0204 */
[----:B------:R-:W5:Y:S02]  /*1a80*/  @!P6 LDG.E.U16 R226, desc[UR20][R86.64] ;  /* 0x0000001456e2e981 */ /* 0x000f64000c1e1500 */
[----:B------:R-:W-:Y:S02]  /*1a90*/  VIADD R89, R88, 0xfffffffa ;  /* 0xfffffffa58597836 */ /* 0x000fe40000000000 */
[C---:B------:R-:W-:Y:S01]  /*1aa0*/  IMAD.WIDE R76, R81.reuse, 0x2, R6 ;  /* 0x00000002514c7825 */ /* 0x040fe200078e0206 */
[----:B------:R-:W5:Y:S03]  /*1ab0*/  @!P0 LDG.E.U16 R172, desc[UR20][R72.64] ;  /* 0x0000001448ac8981 */ /* 0x000f66000c1e1500 */
[----:B------:R-:W-:Y:S01]  /*1ac0*/  IMAD.WIDE R78, R81, 0x2, R8 ;  /* 0x00000002514e7825 */ /* 0x000fe200078e0208 */
[----:B------:R-:W-:Y:S01]  /*1ad0*/  ISETP.GE.U32.AND P6, PT, R89, 0x7fffffeb, PT ;  /* 0x7fffffeb5900780c */ /* 0x000fe20003fc6070 */
[----:B------:R-:W5:Y:S02]  /*1ae0*/  @!P0 LDG.E.U16 R174, desc[UR20][R76.64] ;  /* 0x000000144cae8981 */ /* 0x000f64000c1e1500 */
[----:B------:R-:W-:-:S02]  /*1af0*/  IMAD.WIDE R80, R81, 0x2, R10 ;  /* 0x0000000251507825 */ /* 0x000fc400078e020a */
[----:B------:R-:W5:Y:S02]  /*1b00*/  @!P0 LDG.E.U16 R176, desc[UR20][R78.64] ;  /* 0x000000144eb08981 */ /* 0x000f64000c1e1500 */
[----:B------:R-:W-:Y:S02]  /*1b10*/  VIADD R142, R88, 0xf ;  /* 0x0000000f588e7836 */ /* 0x000fe40000000000 */
[----:B------:R-:W5:Y:S01]  /*1b20*/  @!P0 LDG.E.U16 R178, desc[UR20][R80.64] ;  /* 0x0000001450b28981 */ /* 0x000f62000c1e1500 */
[----:B------:R-:W-:Y:S02]  /*1b30*/  IMAD R95, R12, 0x5, RZ ;  /* 0x000000050c5f7824 */ /* 0x000fe400078e02ff */
[----:B------:R-:W-:Y:S01]  /*1b40*/  ISETP.GT.AND P0, PT, R142, 0xf, PT ;  /* 0x0000000f8e00780c */ /* 0x000fe20003f04270 */
[----:B------:R-:W-:Y:S01]  /*1b50*/  VIADD R143, R88, 0xfffffff0 ;  /* 0xfffffff0588f7836 */ /* 0x000fe20000000000 */
[----:B------:R-:W-:Y:S01]  /*1b60*/  PRMT R159, RZ, 0x7610, R159 ;  /* 0x00007610ff9f7816 */ /* 0x000fe2000000009f */
[----:B------:R-:W-:Y:S01]  /*1b70*/  IMAD.WIDE R90, R95, 0x2, R6 ;  /* 0x000000025f5a7825 */ /* 0x000fe200078e0206 */
[----:B------:R-:W-:-:S02]  /*1b80*/  ISETP.LT.AND P0, PT, R140, R88, P0 ;  /* 0x000000588c00720c */ /* 0x000fc40000701270 */
[----:B------:R-:W-:Y:S01]  /*1b90*/  PRMT R161, RZ, 0x7610, R161 ;  /* 0x00007610ffa17816 */ /* 0x000fe200000000a1 */
[C---:B------:R-:W-:Y:S01]  /*1ba0*/  IMAD.WIDE R88, R95.reuse, 0x2, R4 ;  /* 0x000000025f587825 */ /* 0x040fe200078e0204 */
[----:B------:R-:W-:Y:S02]  /*1bb0*/  PRMT R163, RZ, 0x7610, R163 ;  /* 0x00007610ffa37816 */ /* 0x000fe400000000a3 */
[----:B------:R-:W-:Y:S01]  /*1bc0*/  PRMT R165, RZ, 0x7610, R165 ;  /* 0x00007610ffa57816 */ /* 0x000fe200000000a5 */
[C---:B------:R-:W-:Y:S01]  /*1bd0*/  IMAD.WIDE R92, R95.reuse, 0x2, R8 ;  /* 0x000000025f5c7825 */ /* 0x040fe200078e0208 */
[----:B------:R-:W-:Y:S01]  /*1be0*/  PRMT R175, RZ, 0x7610, R175 ;  /* 0x00007610ffaf7816 */ /* 0x000fe200000000af */
[----:B------:R-:W5:Y:S02]  /*1bf0*/  @!P6 LDG.E.U16 R159, desc[UR20][R88.64] ;  /* 0x00000014589fe981 */ /* 0x000f64000c1e1500 */
[----:B------:R-:W-:Y:S02]  /*1c00*/  IMAD R109, R12, 0xd, RZ ;  /* 0x0000000d0c6d7824 */ /* 0x000fe400078e02ff */
[----:B------:R-:W-:Y:S01]  /*1c10*/  IMAD.WIDE R94, R95, 0x2, R10 ;  /* 0x000000025f5e7825 */ /* 0x000fe200078e020a */
[----:B------:R-:W-:Y:S01]  /*1c20*/  PRMT R177, RZ, 0x7610, R177 ;  /* 0x00007610ffb17816 */ /* 0x000fe200000000b1 */
[----:B------:R-:W5:Y:S02]  /*1c30*/  @!P6 LDG.E.U16 R161, desc[UR20][R90.64] ;  /* 0x000000145aa1e981 */ /* 0x000f64000c1e1500 */
[----:B------:R-:W-:Y:S01]  /*1c40*/  IMAD R246, R96, UR11, RZ ;  /* 0x0000000b60f67c24 */ /* 0x000fe2000f8e02ff */
[----:B------:R-:W-:Y:S01]  /*1c50*/  PRMT R179, RZ, 0x7610, R179 ;  /* 0x00007610ffb37816 */ /* 0x000fe200000000b3 */
[C---:B------:R-:W-:Y:S01]  /*1c60*/  IMAD.WIDE R96, R109.reuse, 0x2, R4 ;  /* 0x000000026d607825 */ /* 0x040fe200078e0204 */
[----:B------:R-:W-:Y:S01]  /*1c70*/  PRMT R181, RZ, 0x7610, R181 ;  /* 0x00007610ffb57816 */ /* 0x000fe200000000b5 */
[----:B------:R-:W5:Y:S02]  /*1c80*/  @!P6 LDG.E.U16 R163, desc[UR20][R92.64] ;  /* 0x000000145ca3e981 */ /* 0x000f64000c1e1500 */
[----:B------:R-:W-:-:S02]  /*1c90*/  IMAD.WIDE R104, R109, 0x2, R6 ;  /* 0x000000026d687825 */ /* 0x000fc400078e0206 */
[----:B------:R-:W5:Y:S02]  /*1ca0*/  @!P6 LDG.E.U16 R165, desc[UR20][R94.64] ;  /* 0x000000145ea5e981 */ /* 0x000f64000c1e1500 */
[----:B------:R-:W-:Y:S01]  /*1cb0*/  IMAD.WIDE R106, R109, 0x2, R8 ;  /* 0x000000026d6a7825 */ /* 0x000fe200078e0208 */
[----:B------:R-:W-:Y:S01]  /*1cc0*/  ISETP.GE.U32.AND P6, PT, R143, 0x7fffffe1, PT ;  /* 0x7fffffe18f00780c */ /* 0x000fe20003fc6070 */
[----:B------:R-:W5:Y:S02]  /*1cd0*/  @!P1 LDG.E.U16 R175, desc[UR20][R96.64] ;  /* 0x0000001460af9981 */ /* 0x000f64000c1e1500 */
[----:B------:R-:W-:Y:S02]  /*1ce0*/  IMAD.WIDE R108, R109, 0x2, R10 ;  /* 0x000000026d6c7825 */ /* 0x000fe400078e020a */
[----:B------:R-:W5:Y:S02]  /*1cf0*/  @!P1 LDG.E.U16 R177, desc[UR20][R104.64] ;  /* 0x0000001468b19981 */ /* 0x000f64000c1e1500 */
[----:B------:R-:W-:-:S02]  /*1d00*/  IMAD.SHL.U32 R144, R246, 0x2, RZ ;  /* 0x00000002f6907824 */ /* 0x000fc400078e00ff */
[C---:B------:R-:W-:Y:S01]  /*1d10*/  IMAD R123, R12.reuse, 0x6, RZ ;  /* 0x000000060c7b7824 */ /* 0x040fe200078e02ff */
[----:B------:R-:W5:Y:S01]  /*1d20*/  @!P1 LDG.E.U16 R179, desc[UR20][R106.64] ;  /* 0x000000146ab39981 */ /* 0x000f62000c1e1500 */
[C---:B------:R-:W-:Y:S02]  /*1d30*/  IMAD R125, R12.reuse, 0xe, RZ ;  /* 0x0000000e0c7d7824 */ /* 0x040fe400078e02ff */
[C---:B------:R-:W-:Y:S01]  /*1d40*/  IMAD R131, R12.reuse, 0x7, RZ ;  /* 0x000000070c837824 */ /* 0x040fe200078e02ff */
[----:B------:R-:W5:Y:S01]  /*1d50*/  @!P1 LDG.E.U16 R181, desc[UR20][R108.64] ;  /* 0x000000146cb59981 */ /* 0x000f62000c1e1500 */
[----:B------:R-:W-:Y:S01]  /*1d60*/  IMAD R137, R12, 0xf, RZ ;  /* 0x0000000f0c897824 */ /* 0x000fe200078e02ff */
[----:B------:R-:W-:Y:S01]  /*1d70*/  IADD3 R138, P1, PT, R144, R138, RZ ;  /* 0x0000008a908a7210 */ /* 0x000fe20007f3e0ff */
[----:B------:R-:W-:Y:S01]  /*1d80*/  IMAD.WIDE R98, R123, 0x2, R4 ;  /* 0x000000027b627825 */ /* 0x000fe200078e0204 */
[----:B------:R-:W-:Y:S02]  /*1d90*/  PRMT R180, RZ, 0x7610, R180 ;  /* 0x00007610ffb47816 */ /* 0x000fe400000000b4 */
[----:B------:R-:W-:Y:S01]  /*1da0*/  PRMT R182, RZ, 0x7610, R182 ;  /* 0x00007610ffb67816 */ /* 0x000fe200000000b6 */
[----:B------:R-:W-:Y:S01]  /*1db0*/  IMAD.WIDE R100, R125, 0x2, R4 ;  /* 0x000000027d647825 */ /* 0x000fe200078e0204 */
[----:B------:R-:W-:-:S02]  /*1dc0*/  PRMT R184, RZ, 0x7610, R184 ;  /* 0x00007610ffb87816 */ /* 0x000fc400000000b8 */
[----:B------:R-:W-:Y:S01]  /*1dd0*/  PRMT R186, RZ, 0x7610, R186 ;  /* 0x00007610ffba7816 */ /* 0x000fe200000000ba */
        /* <DEDUP_REMOVED lines=29> */
[----:B------:R-:W-:Y:S01]  /*1fb0*/  LEA.HI.X.SX32 R139, R246, R139, 0x1, P1 ;  /* 0x0000008bf68b7211 */ /* 0x000fe200008f0eff */
[----:B------:R-:W5:Y:S02]  /*1fc0*/  @!P3 LDG.E.U16 R186, desc[UR20][R122.64] ;  /* 0x000000147abab981 */ /* 0x000f64000c1e1500 */
[----:B------:R-:W-:-:S02]  /*1fd0*/  IMAD.WIDE R126, R131, 0x2, R6 ;  /* 0x00000002837e7825 */ /* 0x000fc400078e0206 */
[----:B------:R-:W5:Y:S02]  /*1fe0*/  @!P5 LDG.E.U16 R234, desc[UR20][R124.64] ;  /* 0x000000147cead981 */ /* 0x000f64000c1e1500 */
[----:B------:R-:W-:Y:S02]  /*1ff0*/  IMAD.WIDE R128, R131, 0x2, R8 ;  /* 0x0000000283807825 */ /* 0x000fe400078e0208 */
[----:B------:R-:W5:Y:S02]  /*2000*/  @!P6 LDG.E.U16 R236, desc[UR20][R110.64] ;  /* 0x000000146eece981 */ /* 0x000f64000c1e1500 */
[C---:B------:R-:W-:Y:S02]  /*2010*/  IMAD.WIDE R132, R137.reuse, 0x2, R6 ;  /* 0x0000000289847825 */ /* 0x040fe400078e0206 */
[----:B------:R-:W5:Y:S02]  /*2020*/  @!P4 LDG.E.U16 R190, desc[UR20][R126.64] ;  /* 0x000000147ebec981 */ /* 0x000f64000c1e1500 */
[----:B------:R-:W-:-:S02]  /*2030*/  IMAD.WIDE R134, R137, 0x2, R8 ;  /* 0x0000000289867825 */ /* 0x000fc400078e0208 */
[----:B------:R-:W5:Y:S02]  /*2040*/  @!P4 LDG.E.U16 R192, desc[UR20][R128.64] ;  /* 0x0000001480c0c981 */ /* 0x000f64000c1e1500 */
[--C-:B------:R-:W-:Y:S02]  /*2050*/  IMAD.WIDE R130, R131, 0x2, R10.reuse ;  /* 0x0000000283827825 */ /* 0x100fe400078e020a */
[----:B------:R-:W5:Y:S02]  /*2060*/  @!P6 LDG.E.U16 R238, desc[UR20][R132.64] ;  /* 0x0000001484eee981 */ /* 0x000f64000c1e1500 */
[----:B------:R-:W-:Y:S02]  /*2070*/  IMAD.WIDE R136, R137, 0x2, R10 ;  /* 0x0000000289887825 */ /* 0x000fe400078e020a */
[----:B------:R-:W5:Y:S04]  /*2080*/  @!P4 LDG.E.U16 R194, desc[UR20][R130.64] ;  /* 0x0000001482c2c981 */ /* 0x000f68000c1e1500 */
[----:B------:R-:W5:Y:S04]  /*2090*/  @!P6 LDG.E.U16 R240, desc[UR20][R134.64] ;  /* 0x0000001486f0e981 */ /* 0x000f68000c1e1500 */
[----:B------:R-:W5:Y:S04]  /*20a0*/  @!P6 LDG.E.U16 R242, desc[UR20][R136.64] ;  /* 0x0000001488f2e981 */ /* 0x000f68000c1e1500 */
[----:B------:R-:W5:Y:S04]  /*20b0*/  @P0 LDG.E.U16 R187, desc[UR20][R116.64] ;  /* 0x0000001474bb0981 */ /* 0x000f68000c1e1500 */
[----:B------:R1:W5:Y:S01]  /*20c0*/  @P0 LDG.E.U16 R189, desc[UR20][R138.64] ;  /* 0x000000148abd0981 */ /* 0x000362000c1e1500 */
[C---:B------:R-:W-:Y:S01]  /*20d0*/  IMAD.SHL.U32 R185, R3.reuse, 0x2, RZ ;  /* 0x0000000203b97824 */ /* 0x040fe200078e00ff */
[----:B------:R-:W-:Y:S01]  /*20e0*/  LOP3.LUT R244, R3, 0x40, RZ, 0xc0, !PT ;  /* 0x0000004003f47812 */ /* 0x000fe200078ec0ff */
[----:B0-----:R-:W-:-:S04]  /*20f0*/  @!UP1 UIADD3 UR4, UPT, UPT, -UR7, 0x100000, URZ ;  /* 0x0010000007049890 */ /* 0x001fc8000fffe1ff */
[----:B------:R-:W-:Y:S02]  /*2100*/  @!UP1 USHF.L.U32 UR5, UR4, 0xb, URZ ;  /* 0x0000000b04059899 */ /* 0x000fe400080006ff */
[----:B------:R-:W-:Y:S01]  /*2110*/  @!UP1 USHF.L.U32 UR4, UR4, 0x1, URZ ;  /* 0x0000000104049899 */ /* 0x000fe200080006ff */
[----:B------:R-:W-:Y:S02]  /*2120*/  LOP3.LUT R185, R185, 0x7e, RZ, 0xc0, !PT ;  /* 0x0000007eb9b97812 */ /* 0x000fe400078ec0ff */
[----:B------:R-:W-:Y:S02]  /*2130*/  SHF.R.S32.HI R248, RZ, 0x6, R3 ;  /* 0x00000006fff87819 */ /* 0x000fe40000011403 */
[----:B-1----:R-:W-:Y:S01]  /*2140*/  SHF.R.S32.HI R138, RZ, 0x1f, R15 ;  /* 0x0000001fff8a7819 */ /* 0x002fe2000001140f */
[----:B------:R-:W-:Y:S01]  /*2150*/  IMAD R3, R244, 0x20, R185 ;  /* 0x00000020f4037824 */ /* 0x000fe200078e02b9 */
[----:B------:R-:W-:Y:S02]  /*2160*/  VOTEU.ALL UP1, P2 ;  /* 0x0000000000ff7886 */ /* 0x000fe40001020000 */
[----:B------:R-:W-:-:S02]  /*2170*/  SHF.L.U64.HI R15, R15, 0x1, R138 ;  /* 0x000000010f0f7819 */ /* 0x000fc4000001028a */
[C---:B------:R-:W-:Y:S01]  /*2180*/  LOP3.LUT R117, R3.reuse, 0x10, RZ, 0x3c, !PT ;  /* 0x0000001003757812 */ /* 0x040fe200078e3cff */
[----:B------:R0:W1:Y:S01]  /*2190*/  @!UP1 SYNCS.EXCH.64 URZ, [UR9+0x8408], UR4 ;  /* 0x0084080409ff95b2 */ /* 0x0000620008000100 */
[C---:B------:R-:W-:Y:S01]  /*21a0*/  LOP3.LUT R138, R3.reuse, 0x20, RZ, 0x3c, !PT ;  /* 0x00000020038a7812 */ /* 0x040fe200078e3cff */
[----:B--2---:R-:W-:Y:S01]  /*21b0*/  STS.U16 [R3+UR9], R154 ;  /* 0x0000009a03007988 */ /* 0x004fe20008000409 */
[----:B------:R-:W-:-:S03]  /*21c0*/  LOP3.LUT R139, R3, 0x30, RZ, 0x3c, !PT ;  /* 0x00000030038b7812 */ /* 0x000fc600078e3cff */
[----:B---3--:R2:W-:Y:S01]  /*21d0*/  STS.U16 [R3+UR9+0x1000], R146 ;  /* 0x0010009203007988 */ /* 0x0085e20008000409 */
[----:B------:R-:W-:-:S03]  /*21e0*/  SGXT R248, R248, 0x1 ;  /* 0x00000001f8f8781a */ /* 0x000fc60000000200 */
[----:B----4-:R-:W-:Y:S04]  /*21f0*/  STS.U16 [R3+UR9+0x2000], R152 ;  /* 0x0020009803007988 */ /* 0x010fe80008000409 */
[----:B-----5:R-:W-:Y:S04]  /*2200*/  STS.U16 [R3+UR9+0x3000], R150 ;  /* 0x0030009603007988 */ /* 0x020fe80008000409 */
[----:B------:R-:W-:Y:S04]  /*2210*/  STS.U16 [R3+UR9+0x400], R196 ;  /* 0x000400c403007988 */ /* 0x000fe80008000409 */
[----:B------:R-:W-:Y:S04]  /*2220*/  STS.U16 [R3+UR9+0x1400], R198 ;  /* 0x001400c603007988 */ /* 0x000fe80008000409 */
[----:B------:R-:W-:Y:S04]  /*2230*/  STS.U16 [R3+UR9+0x2400], R200 ;  /* 0x002400c803007988 */ /* 0x000fe80008000409 */
[----:B------:R-:W-:Y:S01]  /*2240*/  STS.U16 [R3+UR9+0x3400], R202 ;  /* 0x003400ca03007988 */ /* 0x000fe20008000409 */
[----:B--2---:R-:W-:-:S03]  /*2250*/  LOP3.LUT R146, R3, 0x50, RZ, 0x3c, !PT ;  /* 0x0000005003927812 */ /* 0x004fc600078e3cff */
[----:B------:R-:W-:Y:S04]  /*2260*/  STS.U16 [R117+UR9+0x480], R204 ;  /* 0x000480cc75007988 */ /* 0x000fe80008000409 */
[----:B------:R-:W-:Y:S04]  /*2270*/  STS.U16 [R117+UR9+0x1480], R206 ;  /* 0x001480ce75007988 */ /* 0x000fe80008000409 */
[----:B------:R-:W-:Y:S04]  /*2280*/  STS.U16 [R117+UR9+0x2480], R208 ;  /* 0x002480d075007988 */ /* 0x000fe80008000409 */
[----:B------:R-:W-:Y:S04]  /*2290*/  STS.U16 [R117+UR9+0x3480], R210 ;  /* 0x003480d275007988 */ /* 0x000fe80008000409 */
[----:B------:R-:W-:Y:S04]  /*22a0*/  STS.U16 [R117+UR9+0x80], R156 ;  /* 0x0000809c75007988 */ /* 0x000fe80008000409 */
[----:B------:R-:W-:Y:S04]  /*22b0*/  STS.U16 [R117+UR9+0x1080], R158 ;  /* 0x0010809e75007988 */ /* 0x000fe80008000409 */
[----:B------:R-:W-:Y:S04]  /*22c0*/  STS.U16 [R117+UR9+0x2080], R160 ;  /* 0x002080a075007988 */ /* 0x000fe80008000409 */
[----:B------:R-:W-:Y:S04]  /*22d0*/  STS.U16 [R117+UR9+0x3080], R162 ;  /* 0x003080a275007988 */ /* 0x000fe80008000409 */
[----:B------:R2:W-:Y:S01]  /*22e0*/  STS.U16 [R138+UR9+0x100], R145 ;  /* 0x000100918a007988 */ /* 0x0005e20008000409 */
[----:B------:R-:W-:-:S03]  /*22f0*/  LOP3.LUT R116, R185, 0x90, R248, 0x78, !PT ;  /* 0x00000090b9747812 */ /* 0x000fc600078e78f8 */
[----:B------:R3:W-:Y:S04]  /*2300*/  STS.U16 [R138+UR9+0x1100], R147 ;  /* 0x001100938a007988 */ /* 0x0007e80008000409 */
[----:B------:R4:W-:Y:S01]  /*2310*/  STS.U16 [R138+UR9+0x2100], R149 ;  /* 0x002100958a007988 */ /* 0x0009e20008000409 */
[----:B--2---:R-:W-:-:S03]  /*2320*/  LOP3.LUT R145, R3, 0x40, RZ, 0x3c, !PT ;  /* 0x0000004003917812 */ /* 0x004fc600078e3cff */
[----:B------:R2:W-:Y:S01]  /*2330*/  STS.U16 [R138+UR9+0x3100], R157 ;  /* 0x0031009d8a007988 */ /* 0x0005e20008000409 */
[----:B---3--:R-:W-:-:S03]  /*2340*/  LOP3.LUT R147, R3, 0x60, RZ, 0x3c, !PT ;  /* 0x0000006003937812 */ /* 0x008fc600078e3cff */
[----:B------:R3:W-:Y:S01]  /*2350*/  STS.U16 [R138+UR9+0x500], R167 ;  /* 0x000500a78a007988 */ /* 0x0007e20008000409 */
[----:B----4-:R-:W-:-:S03]  /*2360*/  LOP3.LUT R149, R3, 0x70, RZ, 0x3c, !PT ;  /* 0x0000007003957812 */ /* 0x010fc600078e3cff */
[----:B------:R3:W-:Y:S04]  /*2370*/  STS.U16 [R138+UR9+0x1500], R169 ;  /* 0x001500a98a007988 */ /* 0x0007e80008000409 */
        /* <DEDUP_REMOVED lines=17> */
[----:B------:R3:W-:Y:S01]  /*2490*/  STS.U16 [R145+UR9+0x3600], R226 ;  /* 0x003600e291007988 */ /* 0x0007e20008000409 */
[----:B--2---:R-:W-:-:S03]  /*24a0*/  SHF.R.S32.HI R157, RZ, 0x1f, R142 ;  /* 0x0000001fff9d7819 */ /* 0x004fc6000001148e */
        /* <DEDUP_REMOVED lines=8> */
[----:B------:R-:W-:Y:S01]  /*2530*/  ISETP.NE.U32.AND P0, PT, R183, RZ, PT ;  /* 0x000000ffb700720c */ /* 0x000fe20003f05070 */
[----:B0-----:R-:W-:-:S02]  /*2540*/  UIADD3 UR4, UPT, UPT, UR9, 0x4000, URZ ;  /* 0x0000400009047890 */ /* 0x001fc4000fffe0ff */
        /* <DEDUP_REMOVED lines=18> */
[----:B-1----:R0:W-:Y:S06]  /*2670*/  MEMBAR.ALL.CTA ;  /* 0x0000000000007992 */ /* 0x0021ec0000008000 */
[----:B0-----:R-:W0:Y:S01]  /*2680*/  FENCE.VIEW.ASYNC.S ;  /* 0x00000000000073c6 */ /* 0x001e220000000000 */
[----:B------:R-:W-:Y:S01]  /*2690*/  LEA.HI R157, R157, R142, RZ, 0x4 ;  /* 0x0000008e9d9d7211 */ /* 0x000fe200078f20ff */
[----:B------:R-:W-:Y:S01]  /*26a0*/  USHF.R.U32.HI UR4, URZ, 0x4, UR4 ;  /* 0x00000004ff047899 */ /* 0x000fe20008011604 */
[----:B------:R-:W-:Y:S01]  /*26b0*/  IMAD.SHL.U32 R193, R13, 0x10, RZ ;  /* 0x000000100dc17824 */ /* 0x000fe200078e00ff */
[----:B0-----:R-:W-:Y:S01]  /*26c0*/  BAR.SYNC.DEFER_BLOCKING 0x0 ;  /* 0x0000000000007b1d */ /* 0x001fe20000010000 */
[----:B------:R-:W-:-:S02]  /*26d0*/  ISETP.LT.OR P1, PT, R142, 0x10, P0 ;  /* 0x000000108e00780c */ /* 0x000fc40000721670 */
[----:B------:R-:W-:Y:S01]  /*26e0*/  SHF.R.S32.HI R13, RZ, 0x4, R157 ;  /* 0x00000004ff0d7819 */ /* 0x000fe2000001149d */
[----:B------:R-:W-:Y:S01]  /*26f0*/  USGXT.U32 UR7, UR4, 0xe ;  /* 0x0000000e0407789a */ /* 0x000fe20008000000 */
[----:B------:R-:W-:Y:S02]  /*2700*/  IMAD.WIDE R14, R193, 0x2, R14 ;  /* 0x00000002c10e7825 */ /* 0x000fe400078e020e */
[----:B------:R-:W-:Y:S01]  /*2710*/  VIMNMX R13, PT, PT, R13, 0x1, !PT ;  /* 0x000000010d0d7848 */ /* 0x000fe20007fe0100 */
[----:B------:R-:W-:Y:S01]  /*2720*/  UIADD3 UR16, UP1, UPT, UR7, 0x800100, URZ ;  /* 0x0080010007107890 */ /* 0x000fe2000ff3e0ff */
[----:B------:R-:W-:Y:S01]  /*2730*/  SHF.R.S32.HI R197, RZ, 0x1f, R148 ;  /* 0x0000001fffc57819 */ /* 0x000fe20000011494 */
[----:B------:R-:W-:Y:S01]  /*2740*/  UMOV UR4, URZ ;  /* 0x000000ff00047c82 */ /* 0x000fe20008000000 */
[----:B------:R-:W-:Y:S01]  /*2750*/  SHF.R.S32.HI R199, RZ, 0x1f, R246 ;  /* 0x0000001fffc77819 */ /* 0x000fe200000114f6 */
[----:B------:R-:W-:Y:S01]  /*2760*/  VIADD R13, R13, 0xffffffff ;  /* 0xffffffff0d0d7836 */ /* 0x000fe20000000000 */
[----:B------:R-:W-:Y:S01]  /*2770*/  IADD3 R195, P4, PT, R14, UR18, RZ ;  /* 0x000000120ec37c10 */ /* 0x000fe2000ff9e0ff */
[----:B------:R-:W-:Y:S01]  /*2780*/  UIADD3.X UR17, UPT, UPT, UR4, 0x40004040, URZ, UP1, !UPT ;  /* 0x4000404004117890 */ /* 0x000fe20008ffe4ff */
[----:B------:R-:W-:-:S02]  /*2790*/  SHF.L.U64.HI R197, R148, 0x1, R197 ;  /* 0x0000000194c57819 */ /* 0x000fc400000102c5 */
[----:B------:R-:W-:Y:S02]  /*27a0*/  ISETP.NE.U32.AND P3, PT, R13, RZ, PT ;  /* 0x000000ff0d00720c */ /* 0x000fe40003f65070 */
[----:B------:R-:W-:Y:S01]  /*27b0*/  SHF.L.U64.HI R199, R246, 0x1, R199 ;  /* 0x00000001f6c77819 */ /* 0x000fe200000102c7 */
[----:B---3--:R-:W-:Y:S10]  /*27c0*/  @P1 BRA `(.L_x_6) ;  /* 0x0000000000841947 */ /* 0x008ff40003800000 */
[----:B------:R-:W-:Y:S02]  /*27d0*/  USHF.R.U32.HI UR14, URZ, 0x4, UR9 ;  /* 0x00000004ff0e7899 */ /* 0x000fe40008011609 */
[----:B------:R-:W-:Y:S02]  /*27e0*/  UIADD3 UR5, UPT, UPT, UR9, 0x8000, URZ ;  /* 0x0000800009057890 */ /* 0x000fe4000fffe0ff */
[----:B------:R-:W-:Y:S01]  /*27f0*/  USGXT.U32 UR14, UR14, 0xe ;  /* 0x0000000e0e0e789a */ /* 0x000fe20008000000 */
[----:B------:R-:W-:Y:S01]  /*2800*/  UMOV UR4, URZ ;  /* 0x000000ff00047c82 */ /* 0x000fe20008000000 */
[----:B------:R-:W-:Y:S02]  /*2810*/  USHF.R.U32.HI UR5, URZ, 0x4, UR5 ;  /* 0x00000004ff057899 */ /* 0x000fe40008011605 */
[----:B------:R-:W-:Y:S02]  /*2820*/  UIADD3 UR28, UP1, UPT, UR14, 0x800100, URZ ;  /* 0x008001000e1c7890 */ /* 0x000fe4000ff3e0ff */
[----:B------:R-:W-:-:S02]  /*2830*/  USGXT.U32 UR12, UR5, 0xe ;  /* 0x0000000e050c789a */ /* 0x000fc40008000000 */
[----:B------:R-:W-:Y:S02]  /*2840*/  UIADD3.X UR29, UPT, UPT, UR4, 0x40004040, URZ, UP1, !UPT ;  /* 0x40004040041d7890 */ /* 0x000fe40008ffe4ff */
[----:B------:R-:W-:Y:S02]  /*2850*/  ULOP3.LUT UR14, UR14, 0x800000, URZ, 0xfc, !UPT ;  /* 0x008000000e0e7892 */ /* 0x000fe4000f8efcff */
[----:B------:R-:W-:Y:S02]  /*2860*/  UIADD3 UR11, UPT, UPT, UR8, 0x10, URZ ;  /* 0x00000010080b7890 */ /* 0x000fe4000fffe0ff */
[----:B------:R-:W-:Y:S02]  /*2870*/  UIADD3 UR18, UPT, UPT, UR8, 0x20, URZ ;  /* 0x0000002008127890 */ /* 0x000fe4000fffe0ff */
[----:B------:R-:W-:Y:S02]  /*2880*/  UIADD3.64 UR22, UPT, UPT, UR28, 0x100, URZ ;  /* 0x000001001c167897 */ /* 0x000fe4000fffe0ff */
[----:B------:R-:W-:-:S02]  /*2890*/  UIADD3 UR26, UPT, UPT, UR8, 0x30, URZ ;  /* 0x00000030081a7890 */ /* 0x000fc4000fffe0ff */
[----:B------:R-:W-:Y:S01]  /*28a0*/  UIADD3.64 UR24, UPT, UPT, UR28, 0x200, URZ ;  /* 0x000002001c187897 */ /* 0x000fe2000fffe0ff */
[----:B------:R-:W-:Y:S01]  /*28b0*/  UMOV UR30, 0x0 ;  /* 0x00000000001e7882 */ /* 0x000fe20000000000 */
[----:B------:R-:W-:Y:S01]  /*28c0*/  UMOV UR31, 0x8048010 ;  /* 0x08048010001f7882 */ /* 0x000fe20000000000 */
[----:B------:R-:W-:Y:S01]  /*28d0*/  UMOV UR13, 0xc0004010 ;  /* 0xc0004010000d7882 */ /* 0x000fe20000000000 */
[----:B------:R-:W-:Y:S01]  /*28e0*/  UMOV UR15, 0x40004040 ;  /* 0x40004040000f7882 */ /* 0x000fe20000000000 */
[----:B------:R-:W-:Y:S01]  /*28f0*/  UMOV UR32, 0x0 ;  /* 0x0000000000207882 */ /* 0x000fe20000000000 */
[----:B------:R-:W-:Y:S01]  /*2900*/  UMOV UR33, 0x8048010 ;  /* 0x0804801000217882 */ /* 0x000fe20000000000 */
[----:B------:R-:W-:Y:S01]  /*2910*/  UMOV UR34, 0x0 ;  /* 0x0000000000227882 */ /* 0x000fe20000000000 */
[----:B------:R-:W-:Y:S01]  /*2920*/  UMOV UR35, 0x8048010 ;  /* 0x0804801000237882 */ /* 0x000fe20000000000 */
[----:B------:R-:W-:Y:S01]  /*2930*/  UMOV UR4, UR6 ;  /* 0x0000000600047c82 */ /* 0x000fe20008000000 */
[----:B------:R-:W-:Y:S01]  /*2940*/  UMOV UR5, URZ ;  /* 0x000000ff00057c82 */ /* 0x000fe20008000000 */
[----:B------:R0:W-:Y:S01]  /*2950*/  UTCHMMA gdesc[UR14], gdesc[UR12], tmem[UR8], tmem[UR30], idesc[UR31], !UPT ;  /* 0x00ff1e0c0e0075ea */ /* 0x0001e2000f800008 */
[----:B------:R-:W-:Y:S01]  /*2960*/  UMOV UR36, 0x0 ;  /* 0x0000000000247882 */ /* 0x000fe20000000000 */
[----:B------:R-:W-:Y:S01]  /*2970*/  UMOV UR37, 0x8048010 ;  /* 0x0804801000257882 */ /* 0x000fe20000000000 */
[----:B------:R0:W-:Y:S01]  /*2980*/  UTCHMMA gdesc[UR28], gdesc[UR12], tmem[UR11], tmem[UR32], idesc[UR33], !UPT ;  /* 0x00ff200c1c0075ea */ /* 0x0001e2000f80000b */
[----:B------:R-:W-:Y:S01]  /*2990*/  UMOV UR4, UR4 ;  /* 0x0000000400047c82 */ /* 0x000fe20008000000 */
[----:B------:R0:W-:Y:S01]  /*29a0*/  UTCHMMA gdesc[UR22], gdesc[UR12], tmem[UR18], tmem[UR34], idesc[UR35], !UPT ;  /* 0x00ff220c160075ea */ /* 0x0001e2000f800012 */
[----:B------:R0:W-:Y:S01]  /*29b0*/  UTCHMMA gdesc[UR24], gdesc[UR12], tmem[UR26], tmem[UR36], idesc[UR37], !UPT ;  /* 0x00ff240c180075ea */ /* 0x0001e2000f80001a */
[----:B------:R0:W-:Y:S01]  /*29c0*/  UTCBAR [UR4], URZ ;  /* 0x000000ff040073e9 */ /* 0x0001e200080000ff */
[----:B------:R-:W-:Y:S01]  /*29d0*/  NOP ;  /* 0x0000000000007918 */ /* 0x000fe20000000000 */
.L_x_6:
[----:B------:R-:W-:Y:S01]  /*29e0*/  IADD3.X R246, PT, PT, R15, UR19, RZ, P4, !PT ;  /* 0x000000130ff67c10 */ /* 0x000fe2000a7fe4ff */
[----:B0-----:R-:W-:Y:S01]  /*29f0*/  UMOV UR4, URZ ;  /* 0x000000ff00047c82 */ /* 0x001fe20008000000 */
[----:B------:R-:W-:Y:S01]  /*2a00*/  IMAD.SHL.U32 R191, R12, 0x10, RZ ;  /* 0x000000100cbf7824 */ /* 0x000fe200078e00ff */
[----:B------:R-:W-:Y:S06]  /*2a10*/  @!P3 BRA `(.L_x_7) ;  /* 0x000000140050b947 */ /* 0x000fec0003800000 */
[----:B------:R-:W-:Y:S01]  /*2a20*/  UIADD3 UR5, UPT, UPT, UR9, 0x8200, URZ ;  /* 0x0000820009057890 */ /* 0x000fe2000fffe0ff */
[----:B------:R-:W-:Y:S01]  /*2a30*/  IMAD.MOV.U32 R14, RZ, RZ, R13 ;  /* 0x000000ffff0e7224 */ /* 0x000fe200078e000d */
[----:B------:R-:W-:Y:S02]  /*2a40*/  ULOP3.LUT UR14, UR7, 0x800000, URZ, 0xfc, !UPT ;  /* 0x00800000070e7892 */ /* 0x000fe4000f8efcff */
[----:B------:R-:W-:Y:S02]  /*2a50*/  USHF.R.U32.HI UR5, URZ, 0x4, UR5 ;  /* 0x00000004ff057899 */ /* 0x000fe40008011605 */
[----:B------:R-:W-:Y:S02]  /*2a60*/  UIADD3.64 UR22, UPT, UPT, UR16, 0x100, URZ ;  /* 0x0000010010167897 */ /* 0x000fe4000fffe0ff */
[----:B------:R-:W-:Y:S02]  /*2a70*/  USGXT.U32 UR12, UR5, 0xe ;  /* 0x0000000e050c789a */ /* 0x000fe40008000000 */
[----:B------:R-:W-:Y:S01]  /*2a80*/  UIADD3.64 UR24, UPT, UPT, UR16, 0x200, URZ ;  /* 0x0000020010187897 */ /* 0x000fe2000fffe0ff */
[----:B------:R-:W-:Y:S01]  /*2a90*/  UMOV UR11, 0x1 ;  /* 0x00000001000b7882 */ /* 0x000fe20000000000 */
[----:B------:R-:W-:Y:S01]  /*2aa0*/  UMOV UR5, URZ ;  /* 0x000000ff00057c82 */ /* 0x000fe20008000000 */
[----:B------:R-:W-:-:S09]  /*2ab0*/  UMOV UR13, 0xc0004010 ;  /* 0xc0004010000d7882 */ /* 0x000fd20000000000 */
.L_x_10:
[----:B------:R-:W-:Y:S01]  /*2ac0*/  USHF.L.U32 UR4, UR4, 0x1f, URZ ;  /* 0x0000001f04047899 */ /* 0x000fe200080006ff */
[----:B------:R-:W-:-:S04]  /*2ad0*/  IMAD.WIDE R136, R191, 0x2, R136 ;  /* 0x00000002bf887825 */ /* 0x000fc800078e0288 */
[----:B------:R-:W-:-:S04]  /*2ae0*/  IMAD.WIDE R134, R191, 0x2, R134 ;  /* 0x00000002bf867825 */ /* 0x000fc800078e0286 */
[----:B------:R-:W-:-:S04]  /*2af0*/  IMAD.U32 R12, RZ, RZ, UR4 ;  /* 0x00000004ff0c7e24 */ /* 0x000fc8000f8e00ff */
[----:B0-----:R-:W0:Y:S02]  /*2b00*/  SYNCS.PHASECHK.TRANS64.TRYWAIT P1, [UR6], R12 ;  /* 0x0000000cff0075a7 */ /* 0x001e240008021106 */
[----:B0-----:R-:W-:Y:S05]  /*2b10*/  @!P1 BRA `(.L_x_8) ;  /* 0x0000002800f09947 */ /* 0x001fea0003800000 */
.L_x_16:
[----:B------:R-:W-:Y:S01]  /*2b20*/  ISETP.GT.AND P1, PT, R143, RZ, PT ;  /* 0x000000ff8f00720c */ /* 0x000fe20003f24270 */
[----:B------:R-:W-:Y:S01]  /*2b30*/  IMAD.WIDE R38, R191, 0x2, R38 ;  /* 0x00000002bf267825 */ /* 0x000fe200078e0226 */
[----:B------:R-:W-:Y:S02]  /*2b40*/  ISETP.GT.AND P3, PT, R143, 0x1, PT ;  /* 0x000000018f00780c */ /* 0x000fe40003f64270 */
[----:B------:R-:W-:Y:S01]  /*2b50*/  PRMT R148, RZ, 0x7610, R148 ;  /* 0x00007610ff947816 */ /* 0x000fe20000000094 */
[C---:B------:R-:W-:Y:S01]  /*2b60*/  IMAD.WIDE R36, R191.reuse, 0x2, R36 ;  /* 0x00000002bf247825 */ /* 0x040fe200078e0224 */
[----:B------:R-:W-:Y:S02]  /*2b70*/  PRMT R150, RZ, 0x7610, R150 ;  /* 0x00007610ff967816 */ /* 0x000fe40000000096 */
[----:B------:R-:W-:Y:S01]  /*2b80*/  PRMT R152, RZ, 0x7610, R152 ;  /* 0x00007610ff987816 */ /* 0x000fe20000000098 */
[----:B------:R-:W-:Y:S01]  /*2b90*/  IMAD.WIDE R34, R191, 0x2, R34 ;  /* 0x00000002bf227825 */ /* 0x000fe200078e0222 */
[----:B------:R-:W-:-:S02]  /*2ba0*/  PRMT R154, RZ, 0x7610, R154 ;  /* 0x00007610ff9a7816 */ /* 0x000fc4000000009a */
[----:B------:R-:W-:Y:S01]  /*2bb0*/  PRMT R156, RZ, 0x7610, R156 ;  /* 0x00007610ff9c7816 */ /* 0x000fe2000000009c */
[C---:B------:R-:W-:Y:S01]  /*2bc0*/  IMAD.WIDE R32, R191.reuse, 0x2, R32 ;  /* 0x00000002bf207825 */ /* 0x040fe200078e0220 */
[----:B------:R-:W-:Y:S02]  /*2bd0*/  PRMT R158, RZ, 0x7610, R158 ;  /* 0x00007610ff9e7816 */ /* 0x000fe4000000009e */
[----:B------:R-:W-:Y:S01]  /*2be0*/  PRMT R160, RZ, 0x7610, R160 ;  /* 0x00007610ffa07816 */ /* 0x000fe200000000a0 */
[----:B------:R-:W-:Y:S01]  /*2bf0*/  IMAD.WIDE R10, R191, 0x2, R10 ;  /* 0x00000002bf0a7825 */ /* 0x000fe200078e020a */
[----:B------:R-:W-:Y:S01]  /*2c00*/  PRMT R162, RZ, 0x7610, R162 ;  /* 0x00007610ffa27816 */ /* 0x000fe200000000a2 */
[----:B------:R-:W2:Y:S01]  /*2c10*/  @P3 LDG.E.U16 R156, desc[UR20][R32.64] ;  /* 0x00000014209c3981 */ /* 0x000ea2000c1e1500 */
[----:B------:R-:W-:Y:S01]  /*2c20*/  IADD3 R210, P5, PT, R195, R144, RZ ;  /* 0x00000090c3d27210 */ /* 0x000fe20007fbe0ff */
[----:B------:R-:W-:Y:S01]  /*2c30*/  IMAD.WIDE R8, R191, 0x2, R8 ;  /* 0x00000002bf087825 */ /* 0x000fe200078e0208 */
[----:B------:R-:W-:Y:S01]  /*2c40*/  IADD3 R12, P6, PT, R195, R141, RZ ;  /* 0x0000008dc30c7210 */ /* 0x000fe20007fde0ff */
[----:B------:R-:W3:Y:S01]  /*2c50*/  @P1 LDG.E.U16 R154, desc[UR20][R10.64] ;  /* 0x000000140a9a1981 */ /* 0x000ee2000c1e1500 */
[----:B------:R-:W-:Y:S01]  /*2c60*/  ISETP.GT.AND P4, PT, R143, 0x2, PT ;  /* 0x000000028f00780c */ /* 0x000fe20003f84270 */
[----:B------:R-:W-:-:S02]  /*2c70*/  IMAD.WIDE R6, R191, 0x2, R6 ;  /* 0x00000002bf067825 */ /* 0x000fc400078e0206 */
[----:B------:R-:W4:Y:S02]  /*2c80*/  @P1 LDG.E.U16 R152, desc[UR20][R8.64] ;  /* 0x0000001408981981 */ /* 0x000f24000c1e1500 */
[----:B------:R-:W-:Y:S02]  /*2c90*/  IMAD.WIDE R4, R191, 0x2, R4 ;  /* 0x00000002bf047825 */ /* 0x000fe400078e0204 */
[----:B------:R-:W5:Y:S02]  /*2ca0*/  @P1 LDG.E.U16 R150, desc[UR20][R6.64] ;  /* 0x0000001406961981 */ /* 0x000f64000c1e1500 */
[C---:B------:R-:W-:Y:S01]  /*2cb0*/  IMAD.X R211, R246.reuse, 0x1, R199, P5 ;  /* 0x00000001f6d37824 */ /* 0x040fe200028e06c7 */
[C---:B------:R-:W-:Y:S01]  /*2cc0*/  ISETP.GT.AND P5, PT, R143.reuse, 0x3, PT ;  /* 0x000000038f00780c */ /* 0x040fe20003fa4270 */
[----:B------:R-:W-:Y:S01]  /*2cd0*/  IMAD.X R13, R246, 0x1, R197, P6 ;  /* 0x00000001f60d7824 */ /* 0x000fe200030e06c5 */
[----:B------:R-:W2:Y:S01]  /*2ce0*/  @P1 LDG.E.U16 R148, desc[UR20][R4.64] ;  /* 0x0000001404941981 */ /* 0x000ea2000c1e1500 */
[----:B------:R-:W-:Y:S01]  /*2cf0*/  ISETP.GT.AND P6, PT, R143, 0x4, PT ;  /* 0x000000048f00780c */ /* 0x000fe20003fc4270 */
[----:B------:R-:W-:Y:S01]  /*2d00*/  IMAD.WIDE R122, R191, 0x2, R122 ;  /* 0x00000002bf7a7825 */ /* 0x000fe200078e027a */
[----:B------:R-:W-:Y:S01]  /*2d10*/  ISETP.GT.AND P1, PT, R143, 0x5, PT ;  /* 0x000000058f00780c */ /* 0x000fe20003f24270 */
[----:B------:R-:W2:Y:S02]  /*2d20*/  @P3 LDG.E.U16 R158, desc[UR20][R34.64] ;  /* 0x00000014229e3981 */ /* 0x000ea4000c1e1500 */
[----:B------:R-:W-:-:S02]  /*2d30*/  IMAD.WIDE R114, R191, 0x2, R114 ;  /* 0x00000002bf727825 */ /* 0x000fc400078e0272 */
[----:B------:R-:W2:Y:S02]  /*2d40*/  @P3 LDG.E.U16 R160, desc[UR20][R36.64] ;  /* 0x0000001424a03981 */ /* 0x000ea4000c1e1500 */
[----:B------:R-:W-:Y:S02]  /*2d50*/  IMAD.WIDE R112, R191, 0x2, R112 ;  /* 0x00000002bf707825 */ /* 0x000fe400078e0270 */
[----:B------:R-:W2:Y:S01]  /*2d60*/  @P3 LDG.E.U16 R162, desc[UR20][R38.64] ;  /* 0x0000001426a23981 */ /* 0x000ea2000c1e1500 */
[----:B------:R-:W-:Y:S01]  /*2d70*/  ISETP.GT.AND P3, PT, R143, 0x6, PT ;  /* 0x000000068f00780c */ /* 0x000fe20003f64270 */
        /* <DEDUP_REMOVED lines=19> */
[----:B------:R-:W-:Y:S01]  /*2eb0*/  PRMT R180, RZ, 0x7610, R180 ;  /* 0x00007610ffb47816 */ /* 0x000fe200000000b4 */
[----:B------:R-:W3:Y:S01]  /*2ec0*/  @P6 LDG.E.U16 R178, desc[UR20][R80.64] ;  /* 0x0000001450b26981 */ /* 0x000ee2000c1e1500 */
[----:B------:R-:W-:Y:S01]  /*2ed0*/  PRMT R182, RZ, 0x7610, R182 ;  /* 0x00007610ffb67816 */ /* 0x000fe200000000b6 */
[C---:B------:R-:W-:Y:S01]  /*2ee0*/  IMAD.WIDE R76, R191.reuse, 0x2, R76 ;  /* 0x00000002bf4c7825 */ /* 0x040fe200078e024c */
[----:B------:R-:W-:Y:S01]  /*2ef0*/  PRMT R184, RZ, 0x7610, R184 ;  /* 0x00007610ffb87816 */ /* 0x000fe200000000b8 */
[----:B------:R-:W3:Y:S01]  /*2f00*/  @P6 LDG.E.U16 R176, desc[UR20][R78.64] ;  /* 0x000000144eb06981 */ /* 0x000ee2000c1e1500 */
[----:B------:R-:W-:Y:S01]  /*2f10*/  PRMT R186, RZ, 0x7610, R186 ;  /* 0x00007610ffba7816 */ /* 0x000fe200000000ba */
[----:B------:R-:W-:-:S02]  /*2f20*/  IMAD.WIDE R72, R191, 0x2, R72 ;  /* 0x00000002bf487825 */ /* 0x000fc400078e0248 */
[----:B------:R-:W3:Y:S02]  /*2f30*/  @P6 LDG.E.U16 R174, desc[UR20][R76.64] ;  /* 0x000000144cae6981 */ /* 0x000ee4000c1e1500 */
[C---:B------:R-:W-:Y:S02]  /*2f40*/  IMAD.WIDE R62, R191.reuse, 0x2, R62 ;  /* 0x00000002bf3e7825 */ /* 0x040fe400078e023e */
[----:B------:R-:W3:Y:S02]  /*2f50*/  @P6 LDG.E.U16 R172, desc[UR20][R72.64] ;  /* 0x0000001448ac6981 */ /* 0x000ee4000c1e1500 */
[----:B------:R-:W-:-:S04]  /*2f60*/  IMAD.WIDE R60, R191, 0x2, R60 ;  /* 0x00000002bf3c7825 */ /* 0x000fc800078e023c */
[C---:B------:R-:W-:Y:S01]  /*2f70*/  IMAD.WIDE R58, R191.reuse, 0x2, R58 ;  /* 0x00000002bf3a7825 */ /* 0x040fe200078e023a */
[----:B------:R-:W3:Y:S03]  /*2f80*/  @P5 LDG.E.U16 R168, desc[UR20][R60.64] ;  /* 0x000000143ca85981 */ /* 0x000ee6000c1e1500 */
[----:B------:R-:W-:Y:S01]  /*2f90*/  IMAD.WIDE R56, R191, 0x2, R56 ;  /* 0x00000002bf387825 */ /* 0x000fe200078e0238 */
[----:B------:R-:W3:Y:S01]  /*2fa0*/  @P5 LDG.E.U16 R166, desc[UR20][R58.64] ;  /* 0x000000143aa65981 */ /* 0x000ee2000c1e1500 */
[----:B------:R-:W-:Y:S02]  /*2fb0*/  ISETP.GT.AND P6, PT, R143, 0x9, PT ;  /* 0x000000098f00780c */ /* 0x000fe40003fc4270 */
[C---:B------:R-:W-:Y:S01]  /*2fc0*/  IMAD.WIDE R70, R191.reuse, 0x2, R70 ;  /* 0x00000002bf467825 */ /* 0x040fe200078e0246 */
[----:B------:R-:W3:Y:S03]  /*2fd0*/  @P5 LDG.E.U16 R164, desc[UR20][R56.64] ;  /* 0x0000001438a45981 */ /* 0x000ee6000c1e1500 */
[----:B------:R-:W-:Y:S01]  /*2fe0*/  IMAD.WIDE R68, R191, 0x2, R68 ;  /* 0x00000002bf447825 */ /* 0x000fe200078e0244 */
[----:B------:R-:W3:Y:S01]  /*2ff0*/  @P5 LDG.E.U16 R170, desc[UR20][R62.64] ;  /* 0x000000143eaa5981 */ /* 0x000ee2000c1e1500 */
[----:B------:R-:W-:-:S02]  /*3000*/  ISETP.GT.AND P5, PT, R143, 0x8, PT ;  /* 0x000000088f00780c */ /* 0x000fc40003fa4270 */
[C---:B------:R-:W-:Y:S01]  /*3010*/  IMAD.WIDE R66, R191.reuse, 0x2, R66 ;  /* 0x00000002bf427825 */ /* 0x040fe200078e0242 */
[----:B------:R-:W3:Y:S03]  /*3020*/  @P1 LDG.E.U16 R163, desc[UR20][R88.64] ;  /* 0x0000001458a31981 */ /* 0x000ee6000c1e1500 */
[C---:B------:R-:W-:Y:S01]  /*3030*/  IMAD.WIDE R64, R191.reuse, 0x2, R64 ;  /* 0x00000002bf407825 */ /* 0x040fe200078e0240 */
[----:B------:R-:W3:Y:S03]  /*3040*/  @P1 LDG.E.U16 R165, desc[UR20][R90.64] ;  /* 0x000000145aa51981 */ /* 0x000ee6000c1e1500 */
        /* <DEDUP_REMOVED lines=49> */
[----:B------:R-:W3:Y:S02]  /*3360*/  @P4 LDG.E.U16 R157, desc[UR20][R42.64] ;  /* 0x000000142a9d4981 */ /* 0x000ee4000c1e1500 */
[----:B------:R-:W-:-:S02]  /*3370*/  IMAD.WIDE R132, R191, 0x2, R132 ;  /* 0x00000002bf847825 */ /* 0x000fc400078e0284 */
[----:B------:R-:W3:Y:S01]  /*3380*/  @P4 LDG.E.U16 R15, desc[UR20][R40.64] ;  /* 0x00000014280f4981 */ /* 0x000ee2000c1e1500 */
[----:B------:R-:W-:Y:S01]  /*3390*/  ISETP.GT.AND P4, PT, R143, 0x7, PT ;  /* 0x000000078f00780c */ /* 0x000fe20003f84270 */
[----:B------:R-:W-:Y:S02]  /*33a0*/  IMAD.WIDE R110, R191, 0x2, R110 ;  /* 0x00000002bf6e7825 */ /* 0x000fe400078e026e */
[----:B------:R-:W3:Y:S01]  /*33b0*/  @P5 LDG.E.U16 R202, desc[UR20][R22.64] ;  /* 0x0000001416ca5981 */ /* 0x000ee2000c1e1500 */
[----:B------:R-:W-:Y:S01]  /*33c0*/  ISETP.GT.AND P5, PT, R143, 0xc, PT ;  /* 0x0000000c8f00780c */ /* 0x000fe20003fa4270 */
[C---:B------:R-:W-:Y:S02]  /*33d0*/  IMAD.WIDE R124, R191.reuse, 0x2, R124 ;  /* 0x00000002bf7c7825 */ /* 0x040fe400078e027c */
[----:B------:R-:W3:Y:S02]  /*33e0*/  @P6 LDG.E.U16 R204, desc[UR20][R24.64] ;  /* 0x0000001418cc6981 */ /* 0x000ee4000c1e1500 */
[----:B------:R-:W-:-:S02]  /*33f0*/  IMAD.WIDE R118, R191, 0x2, R118 ;  /* 0x00000002bf767825 */ /* 0x000fc400078e0276 */
[----:B------:R-:W3:Y:S02]  /*3400*/  @P6 LDG.E.U16 R206, desc[UR20][R26.64] ;  /* 0x000000141ace6981 */ /* 0x000ee4000c1e1500 */
[C---:B------:R-:W-:Y:S02]  /*3410*/  IMAD.WIDE R120, R191.reuse, 0x2, R120 ;  /* 0x00000002bf787825 */ /* 0x040fe400078e0278 */
[----:B------:R-:W3:Y:S02]  /*3420*/  @P6 LDG.E.U16 R208, desc[UR20][R28.64] ;  /* 0x000000141cd06981 */ /* 0x000ee4000c1e1500 */
[----:B------:R-:W-:Y:S02]  /*3430*/  IMAD.WIDE R100, R191, 0x2, R100 ;  /* 0x00000002bf647825 */ /* 0x000fe400078e0264 */
[----:B------:R-:W3:Y:S01]  /*3440*/  @P6 LDG.E.U16 R212, desc[UR20][R30.64] ;  /* 0x000000141ed46981 */ /* 0x000ee2000c1e1500 */
[----:B------:R-:W-:Y:S01]  /*3450*/  ISETP.GT.AND P6, PT, R143, 0xd, PT ;  /* 0x0000000d8f00780c */ /* 0x000fe20003fc4270 */
[----:B------:R-:W-:-:S02]  /*3460*/  IMAD.WIDE R108, R191, 0x2, R108 ;  /* 0x00000002bf6c7825 */ /* 0x000fc400078e026c */
[----:B------:R-:W3:Y:S02]  /*3470*/  @P1 LDG.E.U16 R171, desc[UR20][R48.64] ;  /* 0x0000001430ab1981 */ /* 0x000ee4000c1e1500 */
[C---:B------:R-:W-:Y:S02]  /*3480*/  IMAD.WIDE R106, R191.reuse, 0x2, R106 ;  /* 0x00000002bf6a7825 */ /* 0x040fe400078e026a */
[----:B------:R-:W3:Y:S02]  /*3490*/  @P1 LDG.E.U16 R173, desc[UR20][R50.64] ;  /* 0x0000001432ad1981 */ /* 0x000ee4000c1e1500 */
[C---:B------:R-:W-:Y:S02]  /*34a0*/  IMAD.WIDE R104, R191.reuse, 0x2, R104 ;  /* 0x00000002bf687825 */ /* 0x040fe400078e0268 */
[----:B------:R-:W3:Y:S02]  /*34b0*/  @P1 LDG.E.U16 R175, desc[UR20][R52.64] ;  /* 0x0000001434af1981 */ /* 0x000ee4000c1e1500 */
[----:B------:R-:W-:-:S02]  /*34c0*/  IMAD.WIDE R96, R191, 0x2, R96 ;  /* 0x00000002bf607825 */ /* 0x000fc400078e0260 */
[----:B------:R-:W3:Y:S01]  /*34d0*/  @P1 LDG.E.U16 R177, desc[UR20][R54.64] ;  /* 0x0000001436b11981 */ /* 0x000ee2000c1e1500 */
[----:B------:R-:W-:Y:S01]  /*34e0*/  ISETP.GT.AND P1, PT, R143, 0xe, PT ;  /* 0x0000000e8f00780c */ /* 0x000fe20003f24270 */
[C---:B------:R-:W-:Y:S02]  /*34f0*/  IMAD.WIDE R86, R191.reuse, 0x2, R86 ;  /* 0x00000002bf567825 */ /* 0x040fe400078e0256 */
[----:B------:R-:W3:Y:S02]  /*3500*/  @P3 LDG.E.U16 R214, desc[UR20][R64.64] ;  /* 0x0000001440d63981 */ /* 0x000ee4000c1e1500 */
[C---:B------:R-:W-:Y:S02]  /*3510*/  IMAD.WIDE R84, R191.reuse, 0x2, R84 ;  /* 0x00000002bf547825 */ /* 0x040fe400078e0254 */
[----:B------:R-:W3:Y:S02]  /*3520*/  @P3 LDG.E.U16 R216, desc[UR20][R66.64] ;  /* 0x0000001442d83981 */ /* 0x000ee4000c1e1500 */
[----:B------:R-:W-:-:S02]  /*3530*/  IMAD.WIDE R82, R191, 0x2, R82 ;  /* 0x00000002bf527825 */ /* 0x000fc400078e0252 */
[----:B------:R-:W3:Y:S02]  /*3540*/  @P3 LDG.E.U16 R218, desc[UR20][R68.64] ;  /* 0x0000001444da3981 */ /* 0x000ee4000c1e1500 */
[----:B------:R-:W-:Y:S02]  /*3550*/  IMAD.WIDE R74, R191, 0x2, R74 ;  /* 0x00000002bf4a7825 */ /* 0x000fe400078e024a */
[----:B------:R-:W3:Y:S01]  /*3560*/  @P3 LDG.E.U16 R220, desc[UR20][R70.64] ;  /* 0x0000001446dc3981 */ /* 0x000ee2000c1e1500 */
        /* <DEDUP_REMOVED lines=8> */
[----:B------:R-:W-:Y:S01]  /*35f0*/  PRMT R188, RZ, 0x7610, R188 ;  /* 0x00007610ffbc7816 */ /* 0x000fe200000000bc */
[----:B------:R-:W3:Y:S01]  /*3600*/  @P5 LDG.E.U16 R222, desc[UR20][R74.64] ;  /* 0x000000144ade5981 */ /* 0x000ee2000c1e1500 */
[----:B------:R-:W-:Y:S01]  /*3610*/  PRMT R190, RZ, 0x7610, R190 ;  /* 0x00007610ffbe7816 */ /* 0x000fe200000000be */
[----:B------:R-:W-:Y:S01]  /*3620*/  IMAD.WIDE R102, R191, 0x2, R102 ;  /* 0x00000002bf667825 */ /* 0x000fe200078e0266 */
[----:B------:R-:W-:Y:S01]  /*3630*/  PRMT R192, RZ, 0x7610, R192 ;  /* 0x00007610ffc07816 */ /* 0x000fe200000000c0 */
[----:B------:R-:W3:Y:S01]  /*3640*/  @P5 LDG.E.U16 R224, desc[UR20][R82.64] ;  /* 0x0000001452e05981 */ /* 0x000ee2000c1e1500 */
[----:B------:R-:W-:Y:S02]  /*3650*/  PRMT R194, RZ, 0x7610, R194 ;  /* 0x00007610ffc27816 */ /* 0x000fe400000000c2 */
[----:B------:R-:W-:Y:S01]  /*3660*/  PRMT R179, RZ, 0x7610, R179 ;  /* 0x00007610ffb37816 */ /* 0x000fe200000000b3 */
[----:B------:R-:W3:Y:S01]  /*3670*/  @P5 LDG.E.U16 R226, desc[UR20][R84.64] ;  /* 0x0000001454e25981 */ /* 0x000ee2000c1e1500 */
[----:B------:R-:W-:-:S02]  /*3680*/  PRMT R181, RZ, 0x7610, R181 ;  /* 0x00007610ffb57816 */ /* 0x000fc400000000b5 */
[----:B------:R-:W-:Y:S01]  /*3690*/  PRMT R183, RZ, 0x7610, R183 ;  /* 0x00007610ffb77816 */ /* 0x000fe200000000b7 */
[----:B------:R-:W3:Y:S01]  /*36a0*/  @P5 LDG.E.U16 R228, desc[UR20][R86.64] ;  /* 0x0000001456e45981 */ /* 0x000ee2000c1e1500 */
[----:B------:R-:W-:Y:S02]  /*36b0*/  PRMT R185, RZ, 0x7610, R185 ;  /* 0x00007610ffb97816 */ /* 0x000fe400000000b9 */
        /* <DEDUP_REMOVED lines=11> */
[----:B------:R-:W-:-:S03]  /*3770*/  PRMT R244, RZ, 0x7610, R244 ;  /* 0x00007610fff47816 */ /* 0x000fc600000000f4 */
[----:B------:R-:W3:Y:S04]  /*3780*/  @P4 LDG.E.U16 R188, desc[UR20][R102.64] ;  /* 0x0000001466bc4981 */ /* 0x000ee8000c1e1500 */
        /* <DEDUP_REMOVED lines=10> */
[----:B------:R-:W3:Y:S01]  /*3830*/  @P3 LDG.E.U16 R244, desc[UR20][R136.64] ;  /* 0x0000001488f43981 */ /* 0x000ee2000c1e1500 */
[----:B------:R-:W-:Y:S01]  /*3840*/  BAR.SYNC.DEFER_BLOCKING 0x0 ;  /* 0x0000000000007b1d */ /* 0x000fe20000010000 */
[----:B------:R-:W-:-:S02]  /*3850*/  ISETP.GE.AND P5, PT, R140, R143, PT ;  /* 0x0000008f8c00720c */ /* 0x000fc40003fa6270 */
[----:B------:R-:W-:Y:S02]  /*3860*/  PRMT R187, RZ, 0x7610, R187 ;  /* 0x00007610ffbb7816 */ /* 0x000fe400000000bb */
[----:B------:R-:W-:-:S09]  /*3870*/  PRMT R189, RZ, 0x7610, R189 ;  /* 0x00007610ffbd7816 */ /* 0x000fd200000000bd */
[----:B------:R-:W3:Y:S04]  /*3880*/  @!P5 LDG.E.U16 R187, desc[UR20][R12.64] ;  /* 0x000000140cbbd981 */ /* 0x000ee8000c1e1500 */
[----:B------:R-:W3:Y:S04]  /*3890*/  @!P5 LDG.E.U16 R189, desc[UR20][R210.64] ;  /* 0x00000014d2bdd981 */ /* 0x000ee8000c1e1500 */
[----:B--2---:R0:W-:Y:S04]  /*38a0*/  STS.U16 [R3+UR9+0x4000], R148 ;  /* 0x0040009403007988 */ /* 0x0041e80008000409 */
[----:B-----5:R0:W-:Y:S04]  /*38b0*/  STS.U16 [R3+UR9+0x5000], R150 ;  /* 0x0050009603007988 */ /* 0x0201e80008000409 */
[----:B----4-:R0:W-:Y:S04]  /*38c0*/  STS.U16 [R3+UR9+0x6000], R152 ;  /* 0x0060009803007988 */ /* 0x0101e80008000409 */
[----:B---3--:R0:W-:Y:S01]  /*38d0*/  STS.U16 [R3+UR9+0x7000], R154 ;  /* 0x0070009a03007988 */ /* 0x0081e20008000409 */
[----:B------:R-:W-:-:S04]  /*38e0*/  ULEA UR6, UR11, UR9, 0x3 ;  /* 0x000000090b067291 */ /* 0x000fc8000f8e18ff */
[----:B------:R-:W-:Y:S01]  /*38f0*/  UIADD3 UR6, UPT, UPT, UR6, 0x8400, URZ ;  /* 0x0000840006067890 */ /* 0x000fe2000fffe0ff */
        /* <DEDUP_REMOVED lines=62> */
[----:B------:R1:W-:Y:S06]  /*3ce0*/  MEMBAR.ALL.CTA ;  /* 0x0000000000007992 */ /* 0x0003ec0000008000 */
[----:B-1----:R-:W1:Y:S02]  /*3cf0*/  FENCE.VIEW.ASYNC.S ;  /* 0x00000000000073c6 */ /* 0x002e640000000000 */
[----:B-1----:R-:W-:Y:S06]  /*3d00*/  BAR.SYNC.DEFER_BLOCKING 0x0 ;  /* 0x0000000000007b1d */ /* 0x002fec0000010000 */
[----:B------:R-:W-:Y:S05]  /*3d10*/  @P0 BRA `(.L_x_9) ;  /* 0x0000000000500947 */ /* 0x000fea0003800000 */
[----:B------:R-:W-:Y:S02]  /*3d20*/  UIADD3 UR26, UPT, UPT, UR8, 0x10, URZ ;  /* 0x00000010081a7890 */ /* 0x000fe4000fffe0ff */
[----:B------:R-:W-:Y:S02]  /*3d30*/  UIADD3 UR27, UPT, UPT, UR8, 0x20, URZ ;  /* 0x00000020081b7890 */ /* 0x000fe4000fffe0ff */
[----:B------:R-:W-:Y:S01]  /*3d40*/  UIADD3 UR32, UPT, UPT, UR8, 0x30, URZ ;  /* 0x0000003008207890 */ /* 0x000fe2000fffe0ff */
[----:B------:R-:W-:Y:S01]  /*3d50*/  UMOV UR18, 0x0 ;  /* 0x0000000000127882 */ /* 0x000fe20000000000 */
[----:B------:R-:W-:Y:S01]  /*3d60*/  UMOV UR19, 0x8048010 ;  /* 0x0804801000137882 */ /* 0x000fe20000000000 */
[----:B------:R-:W-:Y:S01]  /*3d70*/  UMOV UR15, 0x40004040 ;  /* 0x40004040000f7882 */ /* 0x000fe20000000000 */
[----:B------:R-:W-:Y:S01]  /*3d80*/  UMOV UR28, 0x0 ;  /* 0x00000000001c7882 */ /* 0x000fe20000000000 */
[----:B------:R-:W-:Y:S01]  /*3d90*/  UMOV UR29, 0x8048010 ;  /* 0x08048010001d7882 */ /* 0x000fe20000000000 */
[----:B------:R-:W-:Y:S01]  /*3da0*/  UMOV UR30, 0x0 ;  /* 0x00000000001e7882 */ /* 0x000fe20000000000 */
[----:B------:R-:W-:Y:S01]  /*3db0*/  UMOV UR31, 0x8048010 ;  /* 0x08048010001f7882 */ /* 0x000fe20000000000 */
[----:B------:R-:W-:Y:S01]  /*3dc0*/  UMOV UR7, URZ ;  /* 0x000000ff00077c82 */ /* 0x000fe20008000000 */
[----:B------:R1:W-:Y:S01]  /*3dd0*/  UTCHMMA gdesc[UR14], gdesc[UR12], tmem[UR8], tmem[UR18], idesc[UR19], UPT ;  /* 0x00ff120c0e0075ea */ /* 0x0003e2000b800008 */
[----:B------:R-:W-:Y:S01]  /*3de0*/  UMOV UR34, 0x0 ;  /* 0x0000000000227882 */ /* 0x000fe20000000000 */
[----:B------:R-:W-:Y:S01]  /*3df0*/  UMOV UR35, 0x8048010 ;  /* 0x0804801000237882 */ /* 0x000fe20000000000 */
[----:B------:R1:W-:Y:S01]  /*3e00*/  UTCHMMA gdesc[UR16], gdesc[UR12], tmem[UR26], tmem[UR28], idesc[UR29], UPT ;  /* 0x00ff1c0c100075ea */ /* 0x0003e2000b80001a */
[----:B------:R-:W-:Y:S01]  /*3e10*/  UMOV UR4, UR6 ;  /* 0x0000000600047c82 */ /* 0x000fe20008000000 */
[----:B------:R1:W-:Y:S01]  /*3e20*/  UTCHMMA gdesc[UR22], gdesc[UR12], tmem[UR27], tmem[UR30], idesc[UR31], UPT ;  /* 0x00ff1e0c160075ea */ /* 0x0003e2000b80001b */
[----:B------:R1:W-:Y:S01]  /*3e30*/  UTCHMMA gdesc[UR24], gdesc[UR12], tmem[UR32], tmem[UR34], idesc[UR35], UPT ;  /* 0x00ff220c180075ea */ /* 0x0003e2000b800020 */
[----:B------:R1:W-:Y:S01]  /*3e40*/  UTCBAR [UR4], URZ ;  /* 0x000000ff040073e9 */ /* 0x0003e200080000ff */
[----:B------:R-:W-:Y:S01]  /*3e50*/  NOP ;  /* 0x0000000000007918 */ /* 0x000fe20000000000 */
.L_x_9:
[----:B------:R-:W-:Y:S01]  /*3e60*/  UIADD3 UR11, UPT, UPT, UR11, 0x1, URZ ;  /* 0x000000010b0b7890 */ /* 0x000fe2000fffe0ff */
[----:B------:R-:W-:Y:S02]  /*3e70*/  VIADD R14, R14, 0xffffffff ;  /* 0xffffffff0e0e7836 */ /* 0x000fe40000000000 */
[----:B------:R-:W-:Y:S01]  /*3e80*/  IMAD.MOV.U32 R12, RZ, RZ, R195 ;  /* 0x000000ffff0c7224 */ /* 0x000fe200078e00c3 */
[----:B------:R-:W-:Y:S01]  /*3e90*/  UISETP.GT.AND UP1, UPT, UR11, 0x1, UPT ;  /* 0x000000010b00788c */ /* 0x000fe2000bf24270 */
[----:B------:R-:W-:Y:S01]  /*3ea0*/  IMAD.MOV.U32 R13, RZ, RZ, R246 ;  /* 0x000000ffff0d7224 */ /* 0x000fe200078e00f6 */
[----:B------:R-:W-:Y:S01]  /*3eb0*/  ISETP.NE.U32.AND P1, PT, R14, RZ, PT ;  /* 0x000000ff0e00720c */ /* 0x000fe20003f25070 */
[----:B------:R-:W-:Y:S01]  /*3ec0*/  VIADD R143, R143, 0xfffffff0 ;  /* 0xfffffff08f8f7836 */ /* 0x000fe20000000000 */
[----:B-1----:R-:W-:Y:S01]  /*3ed0*/  USEL UR4, URZ, 0x1, !UP1 ;  /* 0x00000001ff047887 */ /* 0x002fe2000c800000 */
[----:B------:R-:W-:Y:S01]  /*3ee0*/  IMAD.WIDE R12, R193, 0x2, R12 ;  /* 0x00000002c10c7825 */ /* 0x000fe200078e020c */
[----:B------:R-:W-:-:S02]  /*3ef0*/  USEL UR11, UR11, URZ, !UP1 ;  /* 0x000000ff0b0b7287 */ /* 0x000fc4000c800000 */
[----:B------:R-:W-:Y:S01]  /*3f00*/  ULOP3.LUT UR7, UR5, UR4, URZ, 0x3c, !UPT ;  /* 0x0000000405077292 */ /* 0x000fe2000f8e3cff */
[----:B------:R-:W-:Y:S02]  /*3f10*/  IMAD.MOV.U32 R195, RZ, RZ, R12 ;  /* 0x000000ffffc37224 */ /* 0x000fe400078e000c */
[----:B------:R-:W-:Y:S01]  /*3f20*/  UMOV UR4, UR5 ;  /* 0x0000000500047c82 */ /* 0x000fe20008000000 */
[----:B------:R-:W-:-:S03]  /*3f30*/  IMAD.MOV.U32 R246, RZ, RZ, R13 ;  /* 0x000000fffff67224 */ /* 0x000fc600078e000d */
[----:B------:R-:W-:Y:S01]  /*3f40*/  UMOV UR5, UR7 ;  /* 0x0000000700057c82 */ /* 0x000fe20008000000 */
[----:B------:R-:W-:Y:S05]  /*3f50*/  @P1 BRA `(.L_x_10) ;  /* 0xffffffe800d81947 */ /* 0x000fea000383ffff */
.L_x_7:
[----:B------:R-:W1:Y:S01]  /*3f60*/  LDC R72, c[0x0][0x3b4] ;  /* 0x0000ed00ff487b82 */ /* 0x000e620000000800 */
[----:B------:R-:W-:Y:S01]  /*3f70*/  ISETP.GE.AND P0, PT, R142, 0x10, PT ;  /* 0x000000108e00780c */ /* 0x000fe20003f06270 */
[----:B------:R-:W2:-:S12]  /*3f80*/  LDCU.128 UR12, c[0x0][0x390] ;  /* 0x00007200ff0c77ac */ /* 0x000e980008000c00 */
[----:B------:R-:W-:Y:S05]  /*3f90*/  @!P0 BRA `(.L_x_11) ;  /* 0x0000000000108947 */ /* 0x000fea0003800000 */
[----:B------:R-:W-:-:S06]  /*3fa0*/  USHF.L.U32 UR4, UR4, 0x1f, URZ ;  /* 0x0000001f04047899 */ /* 0x000fcc00080006ff */
[----:B0-----:R-:W-:-:S04]  /*3fb0*/  IMAD.U32 R3, RZ, RZ, UR4 ;  /* 0x00000004ff037e24 */ /* 0x001fc8000f8e00ff */
[----:B------:R-:W0:Y:S02]  /*3fc0*/  SYNCS.PHASECHK.TRANS64.TRYWAIT P0, [UR6], R3 ;  /* 0x00000003ff0075a7 */ /* 0x000e240008001106 */
[----:B0-----:R-:W-:Y:S05]  /*3fd0*/  @!P0 BRA `(.L_x_12) ;  /* 0x0000001400cc8947 */ /* 0x001fea0003800000 */
.L_x_11:
[----:B------:R-:W-:Y:S01]  /*3fe0*/  BAR.SYNC.DEFER_BLOCKING 0x0 ;  /* 0x0000000000007b1d */ /* 0x000fe20000010000 */
[C---:B01----:R-:W-:Y:S01]  /*3ff0*/  IMAD R3, R0.reuse, R72, RZ ;  /* 0x0000004800037224 */ /* 0x043fe200078e02ff */
[----:B--2---:R-:W-:Y:S01]  /*4000*/  ISETP.GE.AND P3, PT, R0, UR14, PT ;  /* 0x0000000e00007c0c */ /* 0x004fe2000bf66270 */
[C---:B------:R-:W-:Y:S02]  /*4010*/  VIADD R70, R2.reuse, 0x2 ;  /* 0x0000000202467836 */ /* 0x040fe40000000000 */
[C---:B------:R-:W-:Y:S01]  /*4020*/  VIADD R71, R2.reuse, 0x1 ;  /* 0x0000000102477836 */ /* 0x040fe20000000000 */
[----:B------:R-:W0:Y:S01]  /*4030*/  LDCU UR4, c[0x0][0x3b8] ;  /* 0x00007700ff0477ac */ /* 0x000e220008000800 */
[C---:B------:R-:W-:Y:S01]  /*4040*/  LEA R68, P0, R3.reuse, UR12, 0x1 ;  /* 0x0000000c03447c11 */ /* 0x040fe2000f8008ff */
[C---:B------:R-:W-:Y:S01]  /*4050*/  VIADD R81, R2.reuse, 0x3 ;  /* 0x0000000302517836 */ /* 0x040fe20000000000 */
[----:B------:R-:W-:Y:S02]  /*4060*/  ISETP.LT.AND P3, PT, R2, UR15, !P3 ;  /* 0x0000000f02007c0c */ /* 0x000fe4000df61270 */
[----:B------:R-:W-:Y:S01]  /*4070*/  LEA.HI.X.SX32 R69, R3, UR13, 0x1, P0 ;  /* 0x0000000d03457c11 */ /* 0x000fe200080f0eff */
[----:B------:R-:W-:Y:S01]  /*4080*/  IMAD R3, R72, 0x80, R3 ;  /* 0x0000008048037824 */ /* 0x000fe200078e0203 */
[----:B------:R-:W-:-:S02]  /*4090*/  ISETP.GE.AND P0, PT, R70, UR15, PT ;  /* 0x0000000f46007c0c */ /* 0x000fc4000bf06270 */
[----:B------:R-:W-:Y:S01]  /*40a0*/  ISETP.GE.AND P1, PT, R71, UR15, PT ;  /* 0x0000000f47007c0c */ /* 0x000fe2000bf26270 */
[----:B------:R-:W1:Y:S02]  /*40b0*/  @!P2 SYNCS.CCTL.IV [UR9+0x8400] ;  /* 0x00840000ff00a9b1 */ /* 0x000e640008000009 */
[----:B-1----:R-:W-:Y:S01]  /*40c0*/  BAR.SYNC.DEFER_BLOCKING 0x0 ;  /* 0x0000000000007b1d */ /* 0x002fe20000010000 */
[----:B0-----:R-:W-:-:S05]  /*40d0*/  IMAD R77, R2, UR4, RZ ;  /* 0x00000004024d7c24 */ /* 0x001fca000f8e02ff */
[----:B------:R-:W0:Y:S01]  /*40e0*/  LDTM.x64 R4, tmem[UR10] ;  /* 0x0000000a000479ee */ /* 0x000e220008340000 */
[----:B------:R-:W1:Y:S01]  /*40f0*/  @!P2 SYNCS.CCTL.IV [UR9+0x8408] ;  /* 0x00840800ff00a9b1 */ /* 0x000e620008000009 */
[----:B------:R-:W-:Y:S01]  /*4100*/  NOP ;  /* 0x0000000000007918 */ /* 0x000fe20000000000 */
[----:B------:R-:W-:-:S04]  /*4110*/  LEA R70, P2, R3, UR12, 0x1 ;  /* 0x0000000c03467c11 */ /* 0x000fc8000f8408ff */
[----:B------:R-:W-:Y:S02]  /*4120*/  LEA.HI.X.SX32 R71, R3, UR13, 0x1, P2 ;  /* 0x0000000d03477c11 */ /* 0x000fe400090f0eff */
[----:B0-----:R-:W-:Y:S01]  /*4130*/  F2FP.F16.F32.PACK_AB R80, R5, R4 ;  /* 0x000000040550723e */ /* 0x001fe200000000ff */
[----:B------:R-:W-:Y:S01]  /*4140*/  IMAD.WIDE R4, R77, 0x2, R68 ;  /* 0x000000024d047825 */ /* 0x000fe200078e0244 */
[----:B------:R-:W-:Y:S02]  /*4150*/  F2FP.F16.F32.PACK_AB R82, R21, R20 ;  /* 0x000000141552723e */ /* 0x000fe400000000ff */
[----:B------:R-:W-:Y:S01]  /*4160*/  F2FP.F16.F32.PACK_AB R52, R52, R36 ;  /* 0x000000243434723e */ /* 0x000fe200000000ff */
[----:B------:R-:W-:Y:S01]  /*4170*/  IMAD R21, R72, 0x80, R3 ;  /* 0x0000008048157824 */ /* 0x000fe200078e0203 */
[----:B------:R0:W-:Y:S01]  /*4180*/  @P3 STG.E.U16 desc[UR20][R4.64], R80 ;  /* 0x0000005004003986 */ /* 0x0001e2000c101514 */
[----:B------:R-:W-:Y:S01]  /*4190*/  ISETP.GE.AND P3, PT, R2, UR15, PT ;  /* 0x0000000f02007c0c */ /* 0x000fe2000bf66270 */
[----:B------:R-:W-:Y:S01]  /*41a0*/  VIADD R3, R77, UR4 ;  /* 0x000000044d037c36 */ /* 0x000fe20008000000 */
[----:B------:R-:W-:Y:S01]  /*41b0*/  PRMT R83, R80, 0x7632, R83 ;  /* 0x0000763250537816 */ /* 0x000fe20000000053 */
[----:B------:R-:W-:Y:S01]  /*41c0*/  IMAD R36, R72, 0x80, R21 ;  /* 0x0000008048247824 */ /* 0x000fe200078e0215 */
[----:B------:R-:W-:Y:S01]  /*41d0*/  ISETP.LT.AND P4, PT, R151, UR14, !P3 ;  /* 0x0000000e97007c0c */ /* 0x000fe2000df81270 */
[----:B------:R-:W-:Y:S01]  /*41e0*/  IMAD.WIDE R72, R77, 0x2, R70 ;  /* 0x000000024d487825 */ /* 0x000fe200078e0246 */
[----:B------:R-:W-:-:S02]  /*41f0*/  LEA R20, P6, R21, UR12, 0x1 ;  /* 0x0000000c15147c11 */ /* 0x000fc4000f8c08ff */
[----:B------:R-:W-:Y:S01]  /*4200*/  ISETP.LT.AND P5, PT, R155, UR14, !P3 ;  /* 0x0000000e9b007c0c */ /* 0x000fe2000dfa1270 */
[----:B------:R-:W-:Y:S01]  /*4210*/  IMAD.WIDE R78, R3, 0x2, R68 ;  /* 0x00000002034e7825 */ /* 0x000fe200078e0244 */
[----:B------:R-:W-:Y:S02]  /*4220*/  ISETP.LT.AND P3, PT, R153, UR14, !P3 ;  /* 0x0000000e99007c0c */ /* 0x000fe4000df61270 */
[----:B0-----:R-:W-:Y:S01]  /*4230*/  LEA R4, P2, R36, UR12, 0x1 ;  /* 0x0000000c24047c11 */ /* 0x001fe2000f8408ff */
[----:B------:R-:W-:Y:S01]  /*4240*/  VIADD R80, R2, 0x4 ;  /* 0x0000000402507836 */ /* 0x000fe20000000000 */
[----:B------:R-:W-:Y:S02]  /*4250*/  LEA.HI.X.SX32 R21, R21, UR13, 0x1, P6 ;  /* 0x0000000d15157c11 */ /* 0x000fe4000b0f0eff */
[----:B------:R-:W-:Y:S01]  /*4260*/  ISETP.LT.AND P6, PT, R0, UR14, !P1 ;  /* 0x0000000e00007c0c */ /* 0x000fe2000cfc1270 */
[----:B------:R0:W-:Y:S01]  /*4270*/  @P4 STG.E.U16 desc[UR20][R72.64], R82 ;  /* 0x0000005248004986 */ /* 0x0001e2000c101514 */
[----:B------:R-:W-:Y:S01]  /*4280*/  LEA.HI.X.SX32 R5, R36, UR13, 0x1, P2 ;  /* 0x0000000d24057c11 */ /* 0x000fe200090f0eff */
[----:B------:R-:W-:Y:S01]  /*4290*/  IMAD.WIDE R74, R77, 0x2, R20 ;  /* 0x000000024d4a7825 */ /* 0x000fe200078e0214 */
[----:B------:R-:W-:-:S02]  /*42a0*/  PRMT R36, R52, 0x7632, R36 ;  /* 0x0000763234247816 */ /* 0x000fc40000000024 */
[----:B------:R-:W-:Y:S01]  /*42b0*/  ISETP.LT.AND P4, PT, R151, UR14, !P1 ;  /* 0x0000000e97007c0c */ /* 0x000fe2000cf81270 */
[----:B------:R-:W-:Y:S01]  /*42c0*/  IMAD.WIDE R76, R77, 0x2, R4 ;  /* 0x000000024d4c7825 */ /* 0x000fe200078e0204 */
[----:B------:R2:W-:Y:S01]  /*42d0*/  @P5 STG.E.U16 desc[UR20][R74.64], R52 ;  /* 0x000000344a005986 */ /* 0x0005e2000c101514 */
[----:B------:R-:W-:Y:S02]  /*42e0*/  ISETP.LT.AND P5, PT, R155, UR14, !P1 ;  /* 0x0000000e9b007c0c */ /* 0x000fe4000cfa1270 */
[----:B------:R-:W-:Y:S01]  /*42f0*/  ISETP.GE.AND P2, PT, R81, UR15, PT ;  /* 0x0000000f51007c0c */ /* 0x000fe2000bf46270 */
[----:B------:R3:W-:Y:S01]  /*4300*/  @P3 STG.E.U16 desc[UR20][R76.64], R36 ;  /* 0x000000244c003986 */ /* 0x0007e2000c101514 */
[----:B------:R-:W-:Y:S01]  /*4310*/  ISETP.LT.AND P3, PT, R153, UR14, !P1 ;  /* 0x0000000e99007c0c */ /* 0x000fe2000cf61270 */
[----:B------:R-:W-:Y:S01]  /*4320*/  VIADD R81, R3, UR4 ;  /* 0x0000000403517c36 */ /* 0x000fe20008000000 */
[----:B------:R-:W-:Y:S01]  /*4330*/  F2FP.F16.F32.PACK_AB R38, R38, R22 ;  /* 0x000000162626723e */ /* 0x000fe200000000ff */
[----:B------:R4:W-:Y:S01]  /*4340*/  @P6 STG.E.U16 desc[UR20][R78.64], R83 ;  /* 0x000000534e006986 */ /* 0x0009e2000c101514 */
[----:B------:R-:W-:Y:S01]  /*4350*/  ISETP.LT.AND P6, PT, R0, UR14, !P0 ;  /* 0x0000000e00007c0c */ /* 0x000fe2000c7c1270 */
[----:B0-----:R-:W-:Y:S01]  /*4360*/  IMAD.WIDE R72, R81, 0x2, R68 ;  /* 0x0000000251487825 */ /* 0x001fe200078e0244 */
[----:B------:R-:W-:-:S02]  /*4370*/  F2FP.F16.F32.PACK_AB R54, R23, R54 ;  /* 0x000000361736723e */ /* 0x000fc400000000ff */
[----:B--2---:R-:W-:Y:S01]  /*4380*/  F2FP.F16.F32.PACK_AB R75, R53, R37 ;  /* 0x00000025354b723e */ /* 0x004fe200000000ff */
[----:B------:R-:W-:Y:S01]  /*4390*/  IMAD.WIDE R52, R3, 0x2, R4 ;  /* 0x0000000203347825 */ /* 0x000fe200078e0204 */
[----:B------:R-:W-:Y:S02]  /*43a0*/  PRMT R74, R82, 0x7632, R74 ;  /* 0x00007632524a7816 */ /* 0x000fe4000000004a */
[----:B---3--:R-:W-:Y:S01]  /*43b0*/  F2FP.F16.F32.PACK_AB R77, R7, R6 ;  /* 0x00000006074d723e */ /* 0x008fe200000000ff */
[----:B------:R-:W-:Y:S01]  /*43c0*/  IMAD.WIDE R6, R3, 0x2, R70 ;  /* 0x0000000203067825 */ /* 0x000fe200078e0246 */
[----:B------:R-:W-:Y:S02]  /*43d0*/  ISETP.GE.AND P1, PT, R80, UR15, PT ;  /* 0x0000000f50007c0c */ /* 0x000fe4000bf26270 */
[----:B----4-:R-:W-:Y:S01]  /*43e0*/  PRMT R78, R75, 0x7632, R78 ;  /* 0x000076324b4e7816 */ /* 0x010fe2000000004e */
[----:B------:R-:W-:Y:S01]  /*43f0*/  IMAD.WIDE R36, R3, 0x2, R20 ;  /* 0x0000000203247825 */ /* 0x000fe200078e0214 */
[----:B------:R0:W-:Y:S01]  /*4400*/  @P4 STG.E.U16 desc[UR20][R6.64], R74 ;  /* 0x0000004a06004986 */ /* 0x0001e2000c101514 */
[----:B------:R-:W-:-:S02]  /*4410*/  ISETP.LT.AND P4, PT, R151, UR14, !P0 ;  /* 0x0000000e97007c0c */ /* 0x000fc4000c781270 */
[----:B------:R-:W-:Y:S01]  /*4420*/  VIADD R3, R81, UR4 ;  /* 0x0000000451037c36 */ /* 0x000fe20008000000 */
[----:B------:R2:W-:Y:S01]  /*4430*/  @P5 STG.E.U16 desc[UR20][R36.64], R75 ;  /* 0x0000004b24005986 */ /* 0x0005e2000c101514 */
[----:B------:R-:W-:Y:S01]  /*4440*/  ISETP.LT.AND P5, PT, R155, UR14, !P0 ;  /* 0x0000000e9b007c0c */ /* 0x000fe2000c7a1270 */
[----:B------:R-:W-:Y:S01]  /*4450*/  IMAD.WIDE R22, R81, 0x2, R20 ;  /* 0x0000000251167825 */ /* 0x000fe200078e0214 */
[----:B------:R-:W-:Y:S01]  /*4460*/  F2FP.F16.F32.PACK_AB R55, R55, R39 ;  /* 0x000000273737723e */ /* 0x000fe200000000ff */
        /* <DEDUP_REMOVED lines=8> */
[----:B------:R-:W-:Y:S01]  /*44f0*/  F2FP.F16.F32.PACK_AB R41, R57, R41 ;  /* 0x000000293929723e */ /* 0x000fe200000000ff */
[----:B--2---:R-:W-:Y:S01]  /*4500*/  IMAD.WIDE R36, R81, 0x2, R4 ;  /* 0x0000000251247825 */ /* 0x004fe200078e0204 */
[----:B------:R-:W-:Y:S02]  /*4510*/  F2FP.F16.F32.PACK_AB R26, R42, R26 ;  /* 0x0000001a2a1a723e */ /* 0x000fe400000000ff */
[C---:B---3--:R-:W-:Y:S01]  /*4520*/  PRMT R53, R38.reuse, 0x7610, R53 ;  /* 0x0000761026357816 */ /* 0x048fe20000000035 */
[----:B------:R-:W-:Y:S01]  /*4530*/  IMAD.WIDE R74, R3, 0x2, R68 ;  /* 0x00000002034a7825 */ /* 0x000fe200078e0244 */
[----:B------:R-:W-:Y:S02]  /*4540*/  F2FP.F16.F32.PACK_AB R27, R27, R58 ;  /* 0x0000003a1b1b723e */ /* 0x000fe400000000ff */
[----:B----4-:R-:W-:Y:S01]  /*4550*/  PRMT R72, R38, 0x7632, R72 ;  /* 0x0000763226487816 */ /* 0x010fe20000000048 */
[----:B------:R0:W-:Y:S01]  /*4560*/  @P4 STG.E.U16 desc[UR20][R6.64], R53 ;  /* 0x0000003506004986 */ /* 0x0001e2000c101514 */
[----:B------:R-:W-:Y:S01]  /*4570*/  PRMT R73, R77, 0x7632, R73 ;  /* 0x000076324d497816 */ /* 0x000fe20000000049 */
[C---:B------:R-:W-:Y:S01]  /*4580*/  VIADD R76, R2.reuse, 0x5 ;  /* 0x00000005024c7836 */ /* 0x040fe20000000000 */
[----:B------:R-:W-:Y:S01]  /*4590*/  ISETP.LT.AND P4, PT, R151, UR14, !P2 ;  /* 0x0000000e97007c0c */ /* 0x000fe2000d781270 */
[----:B------:R2:W-:Y:S01]  /*45a0*/  @P5 STG.E.U16 desc[UR20][R22.64], R72 ;  /* 0x0000004816005986 */ /* 0x0005e2000c101514 */
[----:B------:R-:W-:Y:S01]  /*45b0*/  ISETP.LT.AND P5, PT, R155, UR14, !P2 ;  /* 0x0000000e9b007c0c */ /* 0x000fe2000d7a1270 */
[----:B------:R-:W-:Y:S01]  /*45c0*/  VIADD R52, R2, 0x6 ;  /* 0x0000000602347836 */ /* 0x000fe20000000000 */
[----:B------:R-:W-:Y:S01]  /*45d0*/  F2FP.F16.F32.PACK_AB R38, R9, R8 ;  /* 0x000000080926723e */ /* 0x000fe200000000ff */
[----:B------:R3:W-:Y:S01]  /*45e0*/  @P3 STG.E.U16 desc[UR20][R36.64], R54 ;  /* 0x0000003624003986 */ /* 0x0007e2000c101514 */
[----:B------:R-:W-:Y:S01]  /*45f0*/  ISETP.LT.AND P3, PT, R153, UR14, !P2 ;  /* 0x0000000e99007c0c */ /* 0x000fe2000d761270 */
[C---:B------:R-:W-:Y:S01]  /*4600*/  IMAD.WIDE R8, R3.reuse, 0x2, R20 ;  /* 0x0000000203087825 */ /* 0x040fe200078e0214 */
[----:B------:R-:W-:Y:S01]  /*4610*/  ISETP.GE.AND P0, PT, R76, UR15, PT ;  /* 0x0000000f4c007c0c */ /* 0x000fe2000bf06270 */
[----:B------:R-:W-:Y:S01]  /*4620*/  @P6 STG.E.U16 desc[UR20][R74.64], R73 ;  /* 0x000000494a006986 */ /* 0x000fe2000c101514 */
[----:B------:R-:W-:Y:S01]  /*4630*/  ISETP.LT.AND P6, PT, R0, UR14, !P1 ;  /* 0x0000000e00007c0c */ /* 0x000fe2000cfc1270 */
[----:B0-----:R-:W-:Y:S01]  /*4640*/  IMAD.WIDE R6, R3, 0x2, R70 ;  /* 0x0000000203067825 */ /* 0x001fe200078e0246 */
[----:B------:R-:W-:-:S02]  /*4650*/  PRMT R53, R54, 0x7632, R53 ;  /* 0x0000763236357816 */ /* 0x000fc40000000035 */
[----:B------:R-:W-:Y:S01]  /*4660*/  ISETP.GE.AND P2, PT, R52, UR15, PT ;  /* 0x0000000f34007c0c */ /* 0x000fe2000bf46270 */
[----:B--2---:R-:W-:Y:S01]  /*4670*/  IMAD.WIDE R22, R3, 0x2, R4 ;  /* 0x0000000203167825 */ /* 0x004fe200078e0204 */
[----:B------:R-:W-:Y:S01]  /*4680*/  F2FP.F16.F32.PACK_AB R43, R59, R43 ;  /* 0x0000002b3b2b723e */ /* 0x000fe200000000ff */
[----:B------:R0:W-:Y:S01]  /*4690*/  @P4 STG.E.U16 desc[UR20][R6.64], R53 ;  /* 0x0000003506004986 */ /* 0x0001e2000c101514 */
[----:B---3--:R-:W-:Y:S01]  /*46a0*/  PRMT R54, R55, 0x7632, R54 ;  /* 0x0000763237367816 */ /* 0x008fe20000000036 */
[--C-:B------:R-:W-:Y:S01]  /*46b0*/  IMAD.WIDE R36, R39, 0x2, R68.reuse ;  /* 0x0000000227247825 */ /* 0x100fe200078e0244 */
[----:B------:R-:W-:Y:S01]  /*46c0*/  ISETP.LT.AND P4, PT, R151, UR14, !P1 ;  /* 0x0000000e97007c0c */ /* 0x000fe2000cf81270 */
[----:B------:R2:W-:Y:S01]  /*46d0*/  @P5 STG.E.U16 desc[UR20][R8.64], R55 ;  /* 0x0000003708005986 */ /* 0x0005e2000c101514 */
[----:B------:R-:W-:Y:S01]  /*46e0*/  ISETP.LT.AND P5, PT, R155, UR14, !P1 ;  /* 0x0000000e9b007c0c */ /* 0x000fe2000cfa1270 */
[----:B------:R-:W-:Y:S01]  /*46f0*/  VIADD R3, R39, UR4 ;  /* 0x0000000427037c36 */ /* 0x000fe20008000000 */
[----:B------:R-:W-:Y:S01]  /*4700*/  F2FP.F16.F32.PACK_AB R28, R44, R28 ;  /* 0x0000001c2c1c723e */ /* 0x000fe200000000ff */
[----:B------:R3:W-:Y:S01]  /*4710*/  @P3 STG.E.U16 desc[UR20][R22.64], R54 ;  /* 0x0000003616003986 */ /* 0x0007e2000c101514 */
[----:B------:R-:W-:Y:S01]  /*4720*/  ISETP.LT.AND P3, PT, R153, UR14, !P1 ;  /* 0x0000000e99007c0c */ /* 0x000fe2000cf61270 */
[----:B------:R-:W-:Y:S01]  /*4730*/  IMAD.WIDE R24, R3, 0x2, R68 ;  /* 0x0000000203187825 */ /* 0x000fe200078e0244 */
[----:B------:R-:W-:Y:S01]  /*4740*/  F2FP.F16.F32.PACK_AB R29, R29, R60 ;  /* 0x0000003c1d1d723e */ /* 0x000fe200000000ff */
[----:B------:R4:W-:Y:S01]  /*4750*/  @P6 STG.E.U16 desc[UR20][R36.64], R38 ;  /* 0x0000002624006986 */ /* 0x0009e2000c101514 */
[----:B------:R-:W-:Y:S01]  /*4760*/  ISETP.LT.AND P6, PT, R0, UR14, !P0 ;  /* 0x0000000e00007c0c */ /* 0x000fe2000c7c1270 */
[----:B0-----:R-:W-:Y:S01]  /*4770*/  IMAD.WIDE R6, R39, 0x2, R70 ;  /* 0x0000000227067825 */ /* 0x001fe200078e0246 */
[----:B------:R-:W-:-:S02]  /*4780*/  F2FP.F16.F32.PACK_AB R45, R61, R45 ;  /* 0x0000002d3d2d723e */ /* 0x000fc400000000ff */
[----:B------:R-:W-:Y:S01]  /*4790*/  F2FP.F16.F32.PACK_AB R14, R15, R14 ;  /* 0x0000000e0f0e723e */ /* 0x000fe200000000ff */
[----:B--2---:R-:W-:Y:S01]  /*47a0*/  IMAD.WIDE R8, R39, 0x2, R20 ;  /* 0x0000000227087825 */ /* 0x004fe200078e0214 */
[----:B------:R0:W-:Y:S01]  /*47b0*/  @P4 STG.E.U16 desc[UR20][R6.64], R40 ;  /* 0x0000002806004986 */ /* 0x0001e2000c101514 */
[----:B------:R-:W-:Y:S02]  /*47c0*/  ISETP.LT.AND P4, PT, R151, UR14, !P0 ;  /* 0x0000000e97007c0c */ /* 0x000fe4000c781270 */
[----:B---3--:R-:W-:Y:S01]  /*47d0*/  IMAD.WIDE R22, R39, 0x2, R4 ;  /* 0x0000000227167825 */ /* 0x008fe200078e0204 */
[----:B------:R-:W-:Y:S02]  /*47e0*/  F2FP.F16.F32.PACK_AB R30, R46, R30 ;  /* 0x0000001e2e1e723e */ /* 0x000fe400000000ff */
[----:B----4-:R-:W-:Y:S01]  /*47f0*/  PRMT R38, R40, 0x7632, R38 ;  /* 0x0000763228267816 */ /* 0x010fe20000000026 */
[----:B------:R-:W-:Y:S01]  /*4800*/  VIADD R37, R3, UR4 ;  /* 0x0000000403257c36 */ /* 0x000fe20008000000 */
[----:B------:R-:W-:Y:S01]  /*4810*/  F2FP.F16.F32.PACK_AB R31, R31, R62 ;  /* 0x0000003e1f1f723e */ /* 0x000fe200000000ff */
[----:B------:R-:W-:Y:S01]  /*4820*/  VIADD R52, R2, 0x7 ;  /* 0x0000000702347836 */ /* 0x000fe20000000000 */
[----:B------:R-:W-:Y:S01]  /*4830*/  PRMT R39, R38, 0x7632, R39 ;  /* 0x0000763226277816 */ /* 0x000fe20000000027 */
[----:B------:R2:W-:Y:S01]  /*4840*/  @P5 STG.E.U16 desc[UR20][R8.64], R38 ;  /* 0x0000002608005986 */ /* 0x0005e2000c101514 */
[----:B------:R-:W-:Y:S01]  /*4850*/  ISETP.LT.AND P5, PT, R155, UR14, !P0 ;  /* 0x0000000e9b007c0c */ /* 0x000fe2000c7a1270 */
[----:B0-----:R-:W-:Y:S01]  /*4860*/  IMAD.WIDE R6, R3, 0x2, R70 ;  /* 0x0000000203067825 */ /* 0x001fe200078e0246 */
[----:B------:R-:W-:Y:S01]  /*4870*/  ISETP.GE.AND P1, PT, R52, UR15, PT ;  /* 0x0000000f34007c0c */ /* 0x000fe2000bf26270 */
[----:B------:R0:W-:Y:S01]  /*4880*/  @P3 STG.E.U16 desc[UR20][R22.64], R56 ;  /* 0x0000003816003986 */ /* 0x0001e2000c101514 */
[----:B------:R-:W-:Y:S01]  /*4890*/  ISETP.LT.AND P3, PT, R153, UR14, !P0 ;  /* 0x0000000e99007c0c */ /* 0x000fe2000c761270 */
[----:B------:R-:W-:Y:S01]  /*48a0*/  VIADD R36, R2, 0x8 ;  /* 0x0000000802247836 */ /* 0x000fe20000000000 */
[----:B------:R-:W-:Y:S01]  /*48b0*/  F2FP.F16.F32.PACK_AB R47, R63, R47 ;  /* 0x0000002f3f2f723e */ /* 0x000fe200000000ff */
[----:B------:R3:W-:Y:S01]  /*48c0*/  @P6 STG.E.U16 desc[UR20][R24.64], R39 ;  /* 0x0000002718006986 */ /* 0x0007e2000c101514 */
[----:B------:R-:W-:-:S02]  /*48d0*/  ISETP.LT.AND P6, PT, R0, UR14, !P2 ;  /* 0x0000000e00007c0c */ /* 0x000fc4000d7c1270 */
[----:B------:R-:W-:Y:S01]  /*48e0*/  ISETP.GE.AND P0, PT, R36, UR15, PT ;  /* 0x0000000f24007c0c */ /* 0x000fe2000bf06270 */
[----:B--2---:R-:W-:Y:S01]  /*48f0*/  IMAD.WIDE R8, R3, 0x2, R20 ;  /* 0x0000000203087825 */ /* 0x004fe200078e0214 */
[----:B------:R-:W-:Y:S02]  /*4900*/  PRMT R38, R41, 0x7632, R38 ;  /* 0x0000763229267816 */ /* 0x000fe40000000026 */
[----:B------:R-:W-:Y:S01]  /*4910*/  PRMT R36, R26, 0x7632, R36 ;  /* 0x000076321a247816 */ /* 0x000fe20000000024 */
[----:B0-----:R-:W-:Y:S01]  /*4920*/  IMAD.WIDE R22, R37, 0x2, R68 ;  /* 0x0000000225167825 */ /* 0x001fe200078e0244 */
[----:B------:R-:W-:Y:S02]  /*4930*/  F2FP.F16.F32.PACK_AB R16, R17, R16 ;  /* 0x000000101110723e */ /* 0x000fe400000000ff */
[----:B------:R-:W-:Y:S01]  /*4940*/  PRMT R17, R31, 0x7632, R17 ;  /* 0x000076321f117816 */ /* 0x000fe20000000011 */
[----:B---3--:R-:W-:Y:S01]  /*4950*/  VIADD R24, R2, 0x9 ;  /* 0x0000000902187836 */ /* 0x008fe20000000000 */
[----:B------:R-:W-:Y:S01]  /*4960*/  F2FP.F16.F32.PACK_AB R25, R11, R10 ;  /* 0x0000000a0b19723e */ /* 0x000fe200000000ff */
[----:B------:R-:W-:Y:S01]  /*4970*/  IMAD.WIDE R10, R3, 0x2, R4 ;  /* 0x00000002030a7825 */ /* 0x000fe200078e0204 */
[----:B------:R-:W-:-:S02]  /*4980*/  PRMT R3, R56, 0x7632, R3 ;  /* 0x0000763238037816 */ /* 0x000fc40000000003 */
[----:B------:R-:W-:Y:S02]  /*4990*/  F2FP.F16.F32.PACK_AB R32, R48, R32 ;  /* 0x000000203020723e */ /* 0x000fe400000000ff */
[----:B------:R-:W-:Y:S01]  /*49a0*/  F2FP.F16.F32.PACK_AB R33, R33, R64 ;  /* 0x000000402121723e */ /* 0x000fe200000000ff */
[----:B------:R0:W-:Y:S01]  /*49b0*/  @P4 STG.E.U16 desc[UR20][R6.64], R3 ;  /* 0x0000000306004986 */ /* 0x0001e2000c101514 */
[----:B------:R-:W-:Y:S02]  /*49c0*/  ISETP.LT.AND P4, PT, R151, UR14, !P2 ;  /* 0x0000000e97007c0c */ /* 0x000fe4000d781270 */
[----:B------:R-:W-:Y:S01]  /*49d0*/  F2FP.F16.F32.PACK_AB R49, R65, R49 ;  /* 0x000000314131723e */ /* 0x000fe200000000ff */
[----:B------:R2:W-:Y:S01]  /*49e0*/  @P5 STG.E.U16 desc[UR20][R8.64], R41 ;  /* 0x0000002908005986 */ /* 0x0005e2000c101514 */
[----:B------:R-:W-:Y:S02]  /*49f0*/  ISETP.LT.AND P5, PT, R155, UR14, !P2 ;  /* 0x0000000e9b007c0c */ /* 0x000fe4000d7a1270 */
[----:B------:R-:W-:Y:S01]  /*4a00*/  F2FP.F16.F32.PACK_AB R18, R19, R18 ;  /* 0x000000121312723e */ /* 0x000fe200000000ff */
[----:B------:R3:W-:Y:S01]  /*4a10*/  @P3 STG.E.U16 desc[UR20][R10.64], R38 ;  /* 0x000000260a003986 */ /* 0x0007e2000c101514 */
[----:B------:R-:W-:-:S02]  /*4a20*/  ISETP.LT.AND P3, PT, R153, UR14, !P2 ;  /* 0x0000000e99007c0c */ /* 0x000fc4000d761270 */
[----:B------:R-:W-:Y:S01]  /*4a30*/  ISETP.GE.AND P2, PT, R24, UR15, PT ;  /* 0x0000000f18007c0c */ /* 0x000fe2000bf46270 */
[----:B------:R4:W-:Y:S01]  /*4a40*/  @P6 STG.E.U16 desc[UR20][R22.64], R25 ;  /* 0x0000001916006986 */ /* 0x0009e2000c101514 */
[----:B------:R-:W-:Y:S01]  /*4a50*/  ISETP.LT.AND P6, PT, R0, UR14, !P1 ;  /* 0x0000000e00007c0c */ /* 0x000fe2000cfc1270 */
[----:B0-----:R-:W-:Y:S01]  /*4a60*/  IMAD.WIDE R6, R37, 0x2, R70 ;  /* 0x0000000225067825 */ /* 0x001fe200078e0246 */
[----:B------:R-:W-:Y:S02]  /*4a70*/  F2FP.F16.F32.PACK_AB R24, R13, R12 ;  /* 0x0000000c0d18723e */ /* 0x000fe400000000ff */
[----:B------:R-:W-:Y:S01]  /*4a80*/  F2FP.F16.F32.PACK_AB R34, R50, R34 ;  /* 0x000000223222723e */ /* 0x000fe200000000ff */
[C---:B------:R-:W-:Y:S01]  /*4a90*/  VIADD R3, R37.reuse, UR4 ;  /* 0x0000000425037c36 */ /* 0x040fe20008000000 */
[----:B------:R0:W-:Y:S01]  /*4aa0*/  @P4 STG.E.U16 desc[UR20][R6.64], R26 ;  /* 0x0000001a06004986 */ /* 0x0001e2000c101514 */
[----:B--2---:R-:W-:Y:S01]  /*4ab0*/  IMAD.WIDE R8, R37, 0x2, R20 ;  /* 0x0000000225087825 */ /* 0x004fe200078e0214 */
[----:B------:R-:W-:-:S02]  /*4ac0*/  ISETP.LT.AND P4, PT, R151, UR14, !P1 ;  /* 0x0000000e97007c0c */ /* 0x000fc4000cf81270 */
[----:B------:R-:W-:Y:S01]  /*4ad0*/  F2FP.F16.F32.PACK_AB R35, R35, R66 ;  /* 0x000000422323723e */ /* 0x000fe200000000ff */
[----:B---3--:R-:W-:Y:S01]  /*4ae0*/  IMAD.WIDE R10, R37, 0x2, R4 ;  /* 0x00000002250a7825 */ /* 0x008fe200078e0204 */
[----:B------:R-:W-:Y:S01]  /*4af0*/  PRMT R37, R25, 0x7632, R37 ;  /* 0x0000763219257816 */ /* 0x000fe20000000025 */
[----:B------:R2:W-:Y:S01]  /*4b00*/  @P5 STG.E.U16 desc[UR20][R8.64], R36 ;  /* 0x0000002408005986 */ /* 0x0005e2000c101514 */
[----:B------:R-:W-:Y:S01]  /*4b10*/  ISETP.LT.AND P5, PT, R155, UR14, !P1 ;  /* 0x0000000e9b007c0c */ /* 0x000fe2000cfa1270 */
[----:B----4-:R-:W-:Y:S01]  /*4b20*/  IMAD.WIDE R22, R3, 0x2, R68 ;  /* 0x0000000203167825 */ /* 0x010fe200078e0244 */
[----:B------:R-:W-:Y:S01]  /*4b30*/  F2FP.F16.F32.PACK_AB R51, R67, R51 ;  /* 0x000000334333723e */ /* 0x000fe200000000ff */
[----:B------:R3:W-:Y:S01]  /*4b40*/  @P3 STG.E.U16 desc[UR20][R10.64], R27 ;  /* 0x0000001b0a003986 */ /* 0x0007e2000c101514 */
[----:B------:R-:W-:Y:S01]  /*4b50*/  ISETP.LT.AND P3, PT, R153, UR14, !P1 ;  /* 0x0000000e99007c0c */ /* 0x000fe2000cf61270 */
[----:B0-----:R-:W-:Y:S01]  /*4b60*/  IMAD.WIDE R6, R3, 0x2, R70 ;  /* 0x0000000203067825 */ /* 0x001fe200078e0246 */
[----:B------:R-:W-:Y:S01]  /*4b70*/  PRMT R26, R27, 0x7632, R26 ;  /* 0x000076321b1a7816 */ /* 0x000fe2000000001a */
[----:B------:R0:W-:Y:S01]  /*4b80*/  @P6 STG.E.U16 desc[UR20][R22.64], R37 ;  /* 0x0000002516006986 */ /* 0x0001e2000c101514 */
[----:B------:R-:W-:Y:S01]  /*4b90*/  ISETP.LT.AND P6, PT, R0, UR14, !P0 ;  /* 0x0000000e00007c0c */ /* 0x000fe2000c7c1270 */
[----:B------:R-:W-:-:S02]  /*4ba0*/  VIADD R25, R2, 0xa ;  /* 0x0000000a02197836 */ /* 0x000fc40000000000 */
[----:B--2---:R-:W-:Y:S01]  /*4bb0*/  IMAD.WIDE R8, R3, 0x2, R20 ;  /* 0x0000000203087825 */ /* 0x004fe200078e0214 */
[----:B------:R2:W-:Y:S01]  /*4bc0*/  @P4 STG.E.U16 desc[UR20][R6.64], R26 ;  /* 0x0000001a06004986 */ /* 0x0005e2000c101514 */
[----:B------:R-:W-:Y:S02]  /*4bd0*/  ISETP.LT.AND P4, PT, R151, UR14, !P0 ;  /* 0x0000000e97007c0c */ /* 0x000fe4000c781270 */
[----:B---3--:R-:W-:Y:S01]  /*4be0*/  PRMT R27, R43, 0x7632, R27 ;  /* 0x000076322b1b7816 */ /* 0x008fe2000000001b */
[----:B------:R-:W-:Y:S01]  /*4bf0*/  IMAD.WIDE R10, R3, 0x2, R4 ;  /* 0x00000002030a7825 */ /* 0x000fe200078e0204 */
[----:B------:R3:W-:Y:S01]  /*4c00*/  @P5 STG.E.U16 desc[UR20][R8.64], R43 ;  /* 0x0000002b08005986 */ /* 0x0007e2000c101514 */
[----:B------:R-:W-:Y:S02]  /*4c10*/  ISETP.LT.AND P5, PT, R155, UR14, !P0 ;  /* 0x0000000e9b007c0c */ /* 0x000fe4000c7a1270 */
[----:B0-----:R-:W-:Y:S01]  /*4c20*/  VIADD R23, R3, UR4 ;  /* 0x0000000403177c36 */ /* 0x001fe20008000000 */
[----:B------:R0:W-:Y:S01]  /*4c30*/  @P3 STG.E.U16 desc[UR20][R10.64], R27 ;  /* 0x0000001b0a003986 */ /* 0x0001e2000c101514 */
[----:B------:R-:W-:Y:S01]  /*4c40*/  ISETP.LT.AND P3, PT, R153, UR14, !P0 ;  /* 0x0000000e99007c0c */ /* 0x000fe2000c761270 */
[----:B------:R-:W-:Y:S01]  /*4c50*/  VIADD R22, R2, 0xb ;  /* 0x0000000b02167836 */ /* 0x000fe20000000000 */
[----:B------:R-:W-:Y:S01]  /*4c60*/  ISETP.GE.AND P1, PT, R25, UR15, PT ;  /* 0x0000000f19007c0c */ /* 0x000fe2000bf26270 */
[----:B------:R-:W-:Y:S01]  /*4c70*/  IMAD.WIDE R12, R23, 0x2, R68 ;  /* 0x00000002170c7825 */ /* 0x000fe200078e0244 */
[----:B------:R-:W-:-:S02]  /*4c80*/  PRMT R25, R28, 0x7632, R25 ;  /* 0x000076321c197816 */ /* 0x000fc40000000019 */
[----:B------:R-:W-:Y:S01]  /*4c90*/  ISETP.GE.AND P0, PT, R22, UR15, PT ;  /* 0x0000000f16007c0c */ /* 0x000fe2000bf06270 */
[C---:B--2---:R-:W-:Y:S01]  /*4ca0*/  IMAD.WIDE R6, R23.reuse, 0x2, R70 ;  /* 0x0000000217067825 */ /* 0x044fe200078e0246 */
[----:B------:R2:W-:Y:S01]  /*4cb0*/  @P6 STG.E.U16 desc[UR20][R12.64], R24 ;  /* 0x000000180c006986 */ /* 0x0005e2000c101514 */
[----:B------:R-:W-:Y:S02]  /*4cc0*/  ISETP.LT.AND P6, PT, R0, UR14, !P2 ;  /* 0x0000000e00007c0c */ /* 0x000fe4000d7c1270 */
[C---:B------:R-:W-:Y:S01]  /*4cd0*/  VIADD R3, R23.reuse, UR4 ;  /* 0x0000000417037c36 */ /* 0x040fe20008000000 */
[----:B------:R4:W-:Y:S01]  /*4ce0*/  @P4 STG.E.U16 desc[UR20][R6.64], R28 ;  /* 0x0000001c06004986 */ /* 0x0009e2000c101514 */
[----:B---3--:R-:W-:Y:S01]  /*4cf0*/  IMAD.WIDE R8, R23, 0x2, R20 ;  /* 0x0000000217087825 */ /* 0x008fe200078e0214 */
[----:B------:R-:W-:-:S03]  /*4d00*/  ISETP.LT.AND P4, PT, R151, UR14, !P2 ;  /* 0x0000000e97007c0c */ /* 0x000fc6000d781270 */
[----:B0-----:R-:W-:Y:S01]  /*4d10*/  IMAD.WIDE R10, R23, 0x2, R4 ;  /* 0x00000002170a7825 */ /* 0x001fe200078e0204 */
[----:B------:R0:W-:Y:S01]  /*4d20*/  @P5 STG.E.U16 desc[UR20][R8.64], R25 ;  /* 0x0000001908005986 */ /* 0x0001e2000c101514 */
[----:B------:R-:W-:Y:S02]  /*4d30*/  ISETP.LT.AND P5, PT, R155, UR14, !P2 ;  /* 0x0000000e9b007c0c */ /* 0x000fe4000d7a1270 */
[----:B--2---:R-:W-:Y:S01]  /*4d40*/  PRMT R24, R24, 0x7632, R24 ;  /* 0x0000763218187816 */ /* 0x004fe20000000018 */
[----:B------:R-:W-:Y:S01]  /*4d50*/  IMAD.WIDE R12, R3, 0x2, R68 ;  /* 0x00000002030c7825 */ /* 0x000fe200078e0244 */
[----:B------:R-:W-:Y:S01]  /*4d60*/  ISETP.LT.AND P2, PT, R153, UR14, !P2 ;  /* 0x0000000e99007c0c */ /* 0x000fe2000d741270 */
[----:B------:R2:W-:Y:S01]  /*4d70*/  @P3 STG.E.U16 desc[UR20][R10.64], R29 ;  /* 0x0000001d0a003986 */ /* 0x0005e2000c101514 */
[----:B------:R-:W-:Y:S01]  /*4d80*/  PRMT R23, R29, 0x7632, R23 ;  /* 0x000076321d177816 */ /* 0x000fe20000000017 */
[C---:B----4-:R-:W-:Y:S02]  /*4d90*/  IMAD.WIDE R6, R3.reuse, 0x2, R70 ;  /* 0x0000000203067825 */ /* 0x050fe400078e0246 */
[----:B------:R3:W-:Y:S01]  /*4da0*/  @P6 STG.E.U16 desc[UR20][R12.64], R24 ;  /* 0x000000180c006986 */ /* 0x0007e2000c101514 */
[----:B------:R-:W-:Y:S01]  /*4db0*/  ISETP.LT.AND P6, PT, R0, UR14, !P1 ;  /* 0x0000000e00007c0c */ /* 0x000fe2000cfc1270 */
[----:B------:R-:W-:Y:S01]  /*4dc0*/  VIADD R15, R3, UR4 ;  /* 0x00000004030f7c36 */ /* 0x000fe20008000000 */
[----:B0-----:R-:W-:Y:S01]  /*4dd0*/  PRMT R25, R45, 0x7632, R25 ;  /* 0x000076322d197816 */ /* 0x001fe20000000019 */
[----:B------:R-:W-:Y:S01]  /*4de0*/  IMAD.WIDE R8, R3, 0x2, R20 ;  /* 0x0000000203087825 */ /* 0x000fe200078e0214 */
[----:B------:R0:W-:Y:S01]  /*4df0*/  @P4 STG.E.U16 desc[UR20][R6.64], R23 ;  /* 0x0000001706004986 */ /* 0x0001e2000c101514 */
[----:B------:R-:W-:-:S02]  /*4e00*/  ISETP.LT.AND P4, PT, R151, UR14, !P1 ;  /* 0x0000000e97007c0c */ /* 0x000fc4000cf81270 */
[----:B--2---:R-:W-:Y:S01]  /*4e10*/  IMAD.WIDE R10, R3, 0x2, R4 ;  /* 0x00000002030a7825 */ /* 0x004fe200078e0204 */
[----:B------:R2:W-:Y:S01]  /*4e20*/  @P5 STG.E.U16 desc[UR20][R8.64], R45 ;  /* 0x0000002d08005986 */ /* 0x0005e2000c101514 */
[----:B------:R-:W-:Y:S02]  /*4e30*/  ISETP.LT.AND P5, PT, R155, UR14, !P1 ;  /* 0x0000000e9b007c0c */ /* 0x000fe4000cfa1270 */
[----:B---3--:R-:W-:Y:S01]  /*4e40*/  IMAD.WIDE R12, R15, 0x2, R68 ;  /* 0x000000020f0c7825 */ /* 0x008fe200078e0244 */
[----:B------:R3:W-:Y:S01]  /*4e50*/  @P2 STG.E.U16 desc[UR20][R10.64], R25 ;  /* 0x000000190a002986 */ /* 0x0007e2000c101514 */
[----:B------:R-:W-:Y:S02]  /*4e60*/  ISETP.LT.AND P2, PT, R153, UR14, !P1 ;  /* 0x0000000e99007c0c */ /* 0x000fe4000cf41270 */
[C---:B------:R-:W-:Y:S01]  /*4e70*/  VIADD R3, R15.reuse, UR4 ;  /* 0x000000040f037c36 */ /* 0x040fe20008000000 */
[----:B------:R4:W-:Y:S01]  /*4e80*/  @P6 STG.E.U16 desc[UR20][R12.64], R14 ;  /* 0x0000000e0c006986 */ /* 0x0009e2000c101514 */
[----:B------:R-:W-:Y:S01]  /*4e90*/  ISETP.LT.AND P6, PT, R0, UR14, !P0 ;  /* 0x0000000e00007c0c */ /* 0x000fe2000c7c1270 */
[----:B0-----:R-:W-:Y:S01]  /*4ea0*/  IMAD.WIDE R6, R15, 0x2, R70 ;  /* 0x000000020f067825 */ /* 0x001fe200078e0246 */
[----:B------:R-:W-:-:S02]  /*4eb0*/  PRMT R23, R30, 0x7632, R23 ;  /* 0x000076321e177816 */ /* 0x000fc40000000017 */
[----:B------:R-:W-:Y:S01]  /*4ec0*/  PRMT R24, R14, 0x7632, R24 ;  /* 0x000076320e187816 */ /* 0x000fe20000000018 */
[----:B--2---:R-:W-:Y:S01]  /*4ed0*/  IMAD.WIDE R8, R15, 0x2, R20 ;  /* 0x000000020f087825 */ /* 0x004fe200078e0214 */
[----:B------:R0:W-:Y:S01]  /*4ee0*/  @P4 STG.E.U16 desc[UR20][R6.64], R30 ;  /* 0x0000001e06004986 */ /* 0x0001e2000c101514 */
[----:B------:R-:W-:Y:S02]  /*4ef0*/  ISETP.LT.AND P4, PT, R151, UR14, !P0 ;  /* 0x0000000e97007c0c */ /* 0x000fe4000c781270 */
[----:B------:R-:W-:Y:S01]  /*4f00*/  VIADD R22, R2, 0xc ;  /* 0x0000000c02167836 */ /* 0x000fe20000000000 */
[----:B------:R2:W-:Y:S01]  /*4f10*/  @P5 STG.E.U16 desc[UR20][R8.64], R23 ;  /* 0x0000001708005986 */ /* 0x0005e2000c101514 */
[----:B---3--:R-:W-:Y:S01]  /*4f20*/  IMAD.WIDE R10, R15, 0x2, R4 ;  /* 0x000000020f0a7825 */ /* 0x008fe200078e0204 */
[----:B------:R-:W-:Y:S02]  /*4f30*/  ISETP.LT.AND P5, PT, R155, UR14, !P0 ;  /* 0x0000000e9b007c0c */ /* 0x000fe4000c7a1270 */
[----:B------:R-:W-:Y:S01]  /*4f40*/  ISETP.GE.AND P3, PT, R22, UR15, PT ;  /* 0x0000000f16007c0c */ /* 0x000fe2000bf66270 */
[----:B----4-:R-:W-:Y:S01]  /*4f50*/  IMAD.WIDE R12, R3, 0x2, R68 ;  /* 0x00000002030c7825 */ /* 0x010fe200078e0244 */
[----:B------:R3:W-:Y:S01]  /*4f60*/  @P2 STG.E.U16 desc[UR20][R10.64], R31 ;  /* 0x0000001f0a002986 */ /* 0x0007e2000c101514 */
[----:B------:R-:W-:-:S02]  /*4f70*/  ISETP.LT.AND P2, PT, R153, UR14, !P0 ;  /* 0x0000000e99007c0c */ /* 0x000fc4000c741270 */
[----:B------:R-:W-:Y:S01]  /*4f80*/  VIADD R22, R2, 0xd ;  /* 0x0000000d02167836 */ /* 0x000fe20000000000 */
[----:B------:R4:W-:Y:S01]  /*4f90*/  @P6 STG.E.U16 desc[UR20][R12.64], R24 ;  /* 0x000000180c006986 */ /* 0x0009e2000c101514 */
[----:B------:R-:W-:Y:S01]  /*4fa0*/  ISETP.LT.AND P6, PT, R0, UR14, !P3 ;  /* 0x0000000e00007c0c */ /* 0x000fe2000dfc1270 */
[C---:B0-----:R-:W-:Y:S02]  /*4fb0*/  IMAD.WIDE R6, R3.reuse, 0x2, R70 ;  /* 0x0000000203067825 */ /* 0x041fe400078e0246 */
[----:B------:R-:W-:Y:S02]  /*4fc0*/  ISETP.GE.AND P1, PT, R22, UR15, PT ;  /* 0x0000000f16007c0c */ /* 0x000fe4000bf26270 */
[----:B------:R-:W-:Y:S01]  /*4fd0*/  VIADD R15, R3, UR4 ;  /* 0x00000004030f7c36 */ /* 0x000fe20008000000 */
[----:B------:R-:W-:Y:S01]  /*4fe0*/  PRMT R22, R47, 0x7632, R22 ;  /* 0x000076322f167816 */ /* 0x000fe20000000016 */
[----:B--2---:R-:W-:Y:S01]  /*4ff0*/  IMAD.WIDE R8, R3, 0x2, R20 ;  /* 0x0000000203087825 */ /* 0x004fe200078e0214 */
[----:B------:R0:W-:Y:S01]  /*5000*/  @P4 STG.E.U16 desc[UR20][R6.64], R17 ;  /* 0x0000001106004986 */ /* 0x0001e2000c101514 */
[----:B------:R-:W-:-:S02]  /*5010*/  ISETP.LT.AND P4, PT, R151, UR14, !P1 ;  /* 0x0000000e97007c0c */ /* 0x000fc4000cf81270 */
[----:B---3--:R-:W-:Y:S01]  /*5020*/  IMAD.WIDE R10, R3, 0x2, R4 ;  /* 0x00000002030a7825 */ /* 0x008fe200078e0204 */
[----:B------:R-:W-:Y:S01]  /*5030*/  @P5 STG.E.U16 desc[UR20][R8.64], R47 ;  /* 0x0000002f08005986 */ /* 0x000fe2000c101514 */
[----:B------:R-:W-:Y:S02]  /*5040*/  ISETP.LT.AND P5, PT, R155, UR14, !P3 ;  /* 0x0000000e9b007c0c */ /* 0x000fe4000dfa1270 */
[----:B----4-:R-:W-:Y:S01]  /*5050*/  IMAD.WIDE R12, R15, 0x2, R68 ;  /* 0x000000020f0c7825 */ /* 0x010fe200078e0244 */
[----:B------:R-:W-:Y:S01]  /*5060*/  @P2 STG.E.U16 desc[UR20][R10.64], R22 ;  /* 0x000000160a002986 */ /* 0x000fe2000c101514 */
[----:B------:R-:W-:Y:S02]  /*5070*/  ISETP.LT.AND P2, PT, R151, UR14, !P3 ;  /* 0x0000000e97007c0c */ /* 0x000fe4000df41270 */
[----:B------:R-:W-:Y:S01]  /*5080*/  VIADD R14, R2, 0xe ;  /* 0x0000000e020e7836 */ /* 0x000fe20000000000 */
[----:B------:R2:W-:Y:S01]  /*5090*/  @P6 STG.E.U16 desc[UR20][R12.64], R16 ;  /* 0x000000100c006986 */ /* 0x0005e2000c101514 */
[----:B------:R-:W-:Y:S01]  /*50a0*/  ISETP.LT.AND P3, PT, R153, UR14, !P3 ;  /* 0x0000000e99007c0c */ /* 0x000fe2000df61270 */
[C---:B0-----:R-:W-:Y:S01]  /*50b0*/  VIADD R17, R15.reuse, UR4 ;  /* 0x000000040f117c36 */ /* 0x041fe20008000000 */
[----:B------:R-:W-:Y:S01]  /*50c0*/  ISETP.LT.AND P6, PT, R0, UR14, !P1 ;  /* 0x0000000e00007c0c */ /* 0x000fe2000cfc1270 */
[----:B------:R-:W-:Y:S01]  /*50d0*/  IMAD.WIDE R6, R15, 0x2, R20 ;  /* 0x000000020f067825 */ /* 0x000fe200078e0214 */
[----:B------:R-:W-:-:S03]  /*50e0*/  ISETP.GE.AND P0, PT, R14, UR15, PT ;  /* 0x0000000f0e007c0c */ /* 0x000fc6000bf06270 */
[----:B------:R-:W-:Y:S02]  /*50f0*/  VIADD R14, R2, 0xf ;  /* 0x0000000f020e7836 */ /* 0x000fe40000000000 */
[----:B------:R-:W-:Y:S01]  /*5100*/  IMAD.WIDE R2, R15, 0x2, R70 ;  /* 0x000000020f027825 */ /* 0x000fe200078e0246 */
[----:B--2---:R-:W-:-:S03]  /*5110*/  PRMT R13, R32, 0x7632, R13 ;  /* 0x00007632200d7816 */ /* 0x004fc6000000000d */
[----:B------:R-:W-:Y:S01]  /*5120*/  IMAD.WIDE R8, R15, 0x2, R4 ;  /* 0x000000020f087825 */ /* 0x000fe200078e0204 */
[----:B------:R-:W-:Y:S01]  /*5130*/  PRMT R16, R16, 0x7632, R16 ;  /* 0x0000763210107816 */ /* 0x000fe20000000010 */
[----:B------:R-:W-:Y:S01]  /*5140*/  @P2 STG.E.U16 desc[UR20][R2.64], R32 ;  /* 0x0000002002002986 */ /* 0x000fe2000c101514 */
[----:B------:R-:W-:Y:S01]  /*5150*/  ISETP.GE.AND P2, PT, R14, UR15, PT ;  /* 0x0000000f0e007c0c */ /* 0x000fe2000bf46270 */
[----:B------:R-:W-:Y:S02]  /*5160*/  IMAD.WIDE R10, R17, 0x2, R68 ;  /* 0x00000002110a7825 */ /* 0x000fe400078e0244 */
[----:B------:R0:W-:Y:S01]  /*5170*/  @P5 STG.E.U16 desc[UR20][R6.64], R13 ;  /* 0x0000000d06005986 */ /* 0x0001e2000c101514 */
[----:B------:R-:W-:-:S03]  /*5180*/  ISETP.LT.AND P5, PT, R0, UR14, !P2 ;  /* 0x0000000e00007c0c */ /* 0x000fc6000d7a1270 */
[----:B------:R-:W-:Y:S01]  /*5190*/  @P3 STG.E.U16 desc[UR20][R8.64], R33 ;  /* 0x0000002108003986 */ /* 0x000fe2000c101514 */
[----:B------:R-:W-:Y:S02]  /*51a0*/  ISETP.LT.AND P3, PT, R0, UR14, !P0 ;  /* 0x0000000e00007c0c */ /* 0x000fe4000c761270 */
[----:B------:R-:W-:Y:S01]  /*51b0*/  PRMT R0, R49, 0x7632, R0 ;  /* 0x0000763231007816 */ /* 0x000fe20000000000 */
[----:B------:R2:W-:Y:S01]  /*51c0*/  @P6 STG.E.U16 desc[UR20][R10.64], R16 ;  /* 0x000000100a006986 */ /* 0x0005e2000c101514 */
[----:B------:R-:W-:Y:S02]  /*51d0*/  ISETP.LT.AND P6, PT, R155, UR14, !P1 ;  /* 0x0000000e9b007c0c */ /* 0x000fe4000cfc1270 */
[----:B------:R-:W-:Y:S01]  /*51e0*/  ISETP.LT.AND P1, PT, R153, UR14, !P1 ;  /* 0x0000000e99007c0c */ /* 0x000fe2000cf21270 */
[----:B0-----:R-:W-:Y:S01]  /*51f0*/  IMAD.WIDE R12, R17, 0x2, R70 ;  /* 0x00000002110c7825 */ /* 0x001fe200078e0246 */
[----:B------:R-:W-:-:S03]  /*5200*/  PRMT R3, R33, 0x7632, R3 ;  /* 0x0000763221037816 */ /* 0x000fc60000000003 */
[----:B------:R-:W-:Y:S02]  /*5210*/  IMAD.WIDE R6, R17, 0x2, R4 ;  /* 0x0000000211067825 */ /* 0x000fe400078e0204 */
[----:B------:R0:W-:Y:S01]  /*5220*/  @P4 STG.E.U16 desc[UR20][R12.64], R3 ;  /* 0x000000030c004986 */ /* 0x0001e2000c101514 */
[----:B------:R-:W-:Y:S01]  /*5230*/  ISETP.LT.AND P4, PT, R151, UR14, !P0 ;  /* 0x0000000e97007c0c */ /* 0x000fe2000c781270 */
[----:B--2---:R-:W-:Y:S01]  /*5240*/  VIADD R11, R17, UR4 ;  /* 0x00000004110b7c36 */ /* 0x004fe20008000000 */
[----:B------:R-:W-:-:S03]  /*5250*/  PRMT R10, R51, 0x7632, R10 ;  /* 0x00007632330a7816 */ /* 0x000fc6000000000a */
[----:B------:R-:W-:-:S04]  /*5260*/  IMAD.WIDE R8, R11, 0x2, R68 ;  /* 0x000000020b087825 */ /* 0x000fc800078e0244 */
[----:B0-----:R-:W-:-:S04]  /*5270*/  IMAD.WIDE R2, R17, 0x2, R20 ;  /* 0x0000000211027825 */ /* 0x001fc800078e0214 */
[----:B------:R-:W-:Y:S01]  /*5280*/  VIADD R13, R11, UR4 ;  /* 0x000000040b0d7c36 */ /* 0x000fe20008000000 */
[----:B------:R0:W-:Y:S01]  /*5290*/  @P6 STG.E.U16 desc[UR20][R2.64], R49 ;  /* 0x0000003102006986 */ /* 0x0001e2000c101514 */
[----:B------:R-:W-:Y:S02]  /*52a0*/  ISETP.LT.AND P6, PT, R151, UR14, !P2 ;  /* 0x0000000e97007c0c */ /* 0x000fe4000d7c1270 */
[----:B------:R-:W-:Y:S01]  /*52b0*/  IMAD.WIDE R68, R13, 0x2, R68 ;  /* 0x000000020d447825 */ /* 0x000fe200078e0244 */
[----:B------:R2:W-:Y:S01]  /*52c0*/  @P1 STG.E.U16 desc[UR20][R6.64], R0 ;  /* 0x0000000006001986 */ /* 0x0005e2000c101514 */
[----:B------:R-:W-:Y:S02]  /*52d0*/  ISETP.LT.AND P1, PT, R155, UR14, !P2 ;  /* 0x0000000e9b007c0c */ /* 0x000fe4000d721270 */
[----:B------:R-:W-:Y:S01]  /*52e0*/  ISETP.LT.AND P2, PT, R153, UR14, !P2 ;  /* 0x0000000e99007c0c */ /* 0x000fe2000d741270 */
[----:B------:R3:W-:Y:S01]  /*52f0*/  @P3 STG.E.U16 desc[UR20][R8.64], R18 ;  /* 0x0000001208003986 */ /* 0x0007e2000c101514 */
[----:B------:R-:W-:-:S02]  /*5300*/  ISETP.LT.AND P3, PT, R155, UR14, !P0 ;  /* 0x0000000e9b007c0c */ /* 0x000fc4000c761270 */
[----:B------:R-:W-:Y:S01]  /*5310*/  ISETP.LT.AND P0, PT, R153, UR14, !P0 ;  /* 0x0000000e99007c0c */ /* 0x000fe2000c701270 */
[----:B0-----:R-:W-:Y:S01]  /*5320*/  IMAD.WIDE R2, R11, 0x2, R70 ;  /* 0x000000020b027825 */ /* 0x001fe200078e0246 */
[----:B--2---:R-:W-:-:S03]  /*5330*/  PRMT R0, R34, 0x7632, R0 ;  /* 0x0000763222007816 */ /* 0x004fc60000000000 */
[C---:B------:R-:W-:Y:S01]  /*5340*/  IMAD.WIDE R6, R11.reuse, 0x2, R20 ;  /* 0x000000020b067825 */ /* 0x040fe200078e0214 */
[----:B------:R0:W-:Y:S03]  /*5350*/  @P4 STG.E.U16 desc[UR20][R2.64], R34 ;  /* 0x0000002202004986 */ /* 0x0001e6000c101514 */
[----:B---3--:R-:W-:Y:S02]  /*5360*/  IMAD.WIDE R8, R11, 0x2, R4 ;  /* 0x000000020b087825 */ /* 0x008fe400078e0204 */
[----:B------:R2:W-:Y:S02]  /*5370*/  @P3 STG.E.U16 desc[UR20][R6.64], R0 ;  /* 0x0000000006003986 */ /* 0x0005e4000c101514 */
[C---:B------:R-:W-:Y:S02]  /*5380*/  IMAD.WIDE R70, R13.reuse, 0x2, R70 ;  /* 0x000000020d467825 */ /* 0x040fe400078e0246 */
[----:B------:R3:W-:Y:S02]  /*5390*/  @P0 STG.E.U16 desc[UR20][R8.64], R35 ;  /* 0x0000002308000986 */ /* 0x0007e4000c101514 */
[----:B------:R-:W-:Y:S01]  /*53a0*/  IMAD.WIDE R20, R13, 0x2, R20 ;  /* 0x000000020d147825 */ /* 0x000fe200078e0214 */
[----:B0-----:R-:W-:-:S03]  /*53b0*/  PRMT R3, R18, 0x7632, R3 ;  /* 0x0000763212037816 */ /* 0x001fc60000000003 */
[----:B------:R-:W-:Y:S01]  /*53c0*/  IMAD.WIDE R4, R13, 0x2, R4 ;  /* 0x000000020d047825 */ /* 0x000fe200078e0204 */
[----:B--2---:R-:W-:Y:S01]  /*53d0*/  PRMT R7, R35, 0x7632, R7 ;  /* 0x0000763223077816 */ /* 0x004fe20000000007 */
[----:B------:R3:W-:Y:S04]  /*53e0*/  @P5 STG.E.U16 desc[UR20][R68.64], R3 ;  /* 0x0000000344005986 */ /* 0x0007e8000c101514 */
[----:B------:R3:W-:Y:S04]  /*53f0*/  @P6 STG.E.U16 desc[UR20][R70.64], R7 ;  /* 0x0000000746006986 */ /* 0x0007e8000c101514 */
[----:B------:R3:W-:Y:S04]  /*5400*/  @P1 STG.E.U16 desc[UR20][R20.64], R51 ;  /* 0x0000003314001986 */ /* 0x0007e8000c101514 */
[----:B------:R3:W-:Y:S01]  /*5410*/  @P2 STG.E.U16 desc[UR20][R4.64], R10 ;  /* 0x0000000a04002986 */ /* 0x0007e2000c101514 */
[----:B-1----:R-:W-:Y:S06]  /*5420*/  BAR.SYNC.DEFER_BLOCKING 0x0 ;  /* 0x0000000000007b1d */ /* 0x002fec0000010000 */
[----:B------:R-:W-:Y:S05]  /*5430*/  BRA.U UP0, `(.L_x_13) ;  /* 0x0000000100a07547 */ /* 0x000fea000b800000 */
[----:B------:R-:W0:Y:S01]  /*5440*/  S2UR UR5, SR_CgaCtaId ;  /* 0x00000000000579c3 */ /* 0x000e220000008800 */
[----:B------:R-:W-:Y:S01]  /*5450*/  NOP ;  /* 0x0000000000007918 */ /* 0x000fe20000000000 */
[----:B------:R-:W-:Y:S01]  /*5460*/  UMOV UR4, 0x50 ;  /* 0x0000005000047882 */ /* 0x000fe20000000000 */
[----:B------:R-:W-:Y:S02]  /*5470*/  IMAD.U32 R0, RZ, RZ, UR8 ;  /* 0x00000008ff007e24 */ /* 0x000fe4000f8e00ff */
[----:B---3--:R-:W-:Y:S02]  /*5480*/  IMAD.MOV.U32 R3, RZ, RZ, 0x3 ;  /* 0x00000003ff037424 */ /* 0x008fe400078e00ff */
[----:B------:R-:W-:Y:S01]  /*5490*/  IMAD.MOV.U32 R7, RZ, RZ, 0x1 ;  /* 0x00000001ff077424 */ /* 0x000fe200078e00ff */
[----:B------:R-:W-:-:S04]  /*54a0*/  LOP3.LUT R0, R0, 0xffff, RZ, 0xc0, !PT ;  /* 0x0000ffff00007812 */ /* 0x000fc800078ec0ff */
[----:B------:R-:W-:-:S05]  /*54b0*/  SHF.R.U32.HI R0, RZ, 0x5, R0 ;  /* 0x00000005ff007819 */ /* 0x000fca0000011600 */
[----:B------:R-:W-:Y:S01]  /*54c0*/  VIADD R2, R0, 0x10 ;  /* 0x0000001000027836 */ /* 0x000fe20000000000 */
[----:B------:R-:W-:Y:S01]  /*54d0*/  SHF.L.U32 R0, R3, R0, RZ ;  /* 0x0000000003007219 */ /* 0x000fe200000006ff */
[----:B0-----:R-:W-:-:S03]  /*54e0*/  ULEA UR6, UR5, UR4, 0x18 ;  /* 0x0000000405067291 */ /* 0x001fc6000f8ec0ff */
[----:B------:R-:W-:-:S04]  /*54f0*/  SHF.L.U32 R3, R7, R2, RZ ;  /* 0x0000000207037219 */ /* 0x000fc800000006ff */
[----:B------:R-:W-:Y:S02]  /*5500*/  LOP3.LUT R0, R3, R0, RZ, 0xfc, !PT ;  /* 0x0000000003007212 */ /* 0x000fe400078efcff */
[----:B------:R-:W0:Y:S02]  /*5510*/  LDS R5, [UR6] ;  /* 0x00000006ff057984 */ /* 0x000e240008000800 */
[C---:B------:R-:W-:Y:S02]  /*5520*/  LOP3.LUT R2, R0.reuse, 0xffff, RZ, 0xc0, !PT ;  /* 0x0000ffff00027812 */ /* 0x040fe400078ec0ff */
[----:B0-----:R-:W-:-:S04]  /*5530*/  LOP3.LUT R3, R0, 0xffff, R5, 0x80, !PT ;  /* 0x0000ffff00037812 */ /* 0x001fc800078e8005 */
[----:B------:R-:W-:-:S13]  /*5540*/  ISETP.NE.AND P0, PT, R3, R2, PT ;  /* 0x000000020300720c */ /* 0x000fda0003f05270 */
[----:B------:R-:W-:Y:S05]  /*5550*/  @P0 BRA `(.L_x_14) ;  /* 0x0000000000500947 */ /* 0x000fea0003800000 */
[----:B------:R-:W-:Y:S02]  /*5560*/  SHF.R.U32.HI R5, RZ, 0x10, R5 ;  /* 0x00000010ff057819 */ /* 0x000fe40000011605 */
[----:B------:R-:W-:-:S04]  /*5570*/  SHF.R.U32.HI R2, RZ, 0x10, R0 ;  /* 0x00000010ff027819 */ /* 0x000fc80000011600 */
[----:B------:R-:W-:-:S04]  /*5580*/  LOP3.LUT R5, R5, R2, RZ, 0xc0, !PT ;  /* 0x0000000205057212 */ /* 0x000fc800078ec0ff */
[----:B------:R-:W-:-:S13]  /*5590*/  ISETP.NE.AND P0, PT, R5, R2, PT ;  /* 0x000000020500720c */ /* 0x000fda0003f05270 */
[----:B------:R-:W-:Y:S05]  /*55a0*/  @P0 BRA `(.L_x_15) ;  /* 0x0000000000300947 */ /* 0x000fea0003800000 */
[----:B------:R-:W-:Y:S01]  /*55b0*/  R2UR UR4, R0 ;  /* 0x00000000000472ca */ /* 0x000fe200000e0000 */
[----:B------:R-:W-:Y:S01]  /*55c0*/  VOTEU.ANY UR5, UPT, PT ;  /* 0x0000000000057886 */ /* 0x000fe200038e0100 */
[----:B------:R-:W0:Y:S01]  /*55d0*/  S2R R0, SR_LANEID ;  /* 0x0000000000007919 */ /* 0x000e220000000000 */
[----:B------:R-:W-:-:S10]  /*55e0*/  UFLO.U32 UR5, UR5 ;  /* 0x00000005000572bd */ /* 0x000fd400080e0000 */
[----:B------:R-:W-:-:S06]  /*55f0*/  ULOP3.LUT UR4, URZ, UR4, URZ, 0x33, !UPT ;  /* 0x00000004ff047292 */ /* 0x000fcc000f8e33ff */
[----:B------:R-:W-:-:S04]  /*5600*/  IMAD.U32 R2, RZ, RZ, UR4 ;  /* 0x00000004ff027e24 */ /* 0x000fc8000f8e00ff */
[----:B------:R-:W1:Y:S02]  /*5610*/  REDUX UR7, R2 ;  /* 0x00000000020773c4 */ /* 0x000e640000000000 */
[----:B------:R2:W-:Y:S01]  /*5620*/  UTCATOMSWS.AND URZ, UR4 ;  /* 0x0000000400ff79e3 */ /* 0x0005e20008000000 */
[----:B0-----:R-:W-:Y:S01]  /*5630*/  ISETP.EQ.U32.AND P0, PT, R0, UR5, PT ;  /* 0x0000000500007c0c */ /* 0x001fe2000bf02070 */
[----:B-1----:R-:W-:-:S12]  /*5640*/  IMAD.U32 R0, RZ, RZ, UR7 ;  /* 0x00000007ff007e24 */ /* 0x002fd8000f8e00ff */
[----:B------:R2:W-:Y:S01]  /*5650*/  @P0 ATOMS.AND RZ, [UR6], R0 ;  /* 0x00000000ffff098c */ /* 0x0005e2000a800006 */
[----:B------:R-:W-:Y:S05]  /*5660*/  BRA `(.L_x_13) ;  /* 0x0000000000147947 */ /* 0x000fea0003800000 */
.L_x_15:
[----:B------:R-:W-:-:S07]  /*5670*/  MOV R2, 0x5690 ;  /* 0x0000569000027802 */ /* 0x000fce0000000f00 */
[----:B------:R-:W-:Y:S05]  /*5680*/  CALL.REL.NOINC `($__internal_0_$__cuda_sm10x_tcgen05_guardrail_trap_col_being_dealloced_not_returned_by_alloc) ;  /* 0x00000000002c7944 */ /* 0x000fea0003c00000 */
[----:B------:R-:W-:Y:S05]  /*5690*/  BRA `(.L_x_13) ;  /* 0x0000000000087947 */ /* 0x000fea0003800000 */
.L_x_14:
[----:B------:R-:W-:-:S07]  /*56a0*/  MOV R2, 0x56c0 ;  /* 0x000056c000027802 */ /* 0x000fce0000000f00 */
[----:B------:R-:W-:Y:S05]  /*56b0*/  CALL.REL.NOINC `($__internal_2_$__cuda_sm10x_tcgen05_guardrail_trap_unallocated_columns_being_dealloced) ;  /* 0x0000000000387944 */ /* 0x000fea0003c00000 */
.L_x_13:
[----:B------:R-:W-:Y:S01]  /*56c0*/  NOP ;  /* 0x0000000000007918 */ /* 0x000fe20000000000 */
[----:B--2---:R-:W-:Y:S05]  /*56d0*/  EXIT ;  /* 0x000000000000794d */ /* 0x004fea0003800000 */
.L_x_8:
[----:B------:R-:W0:Y:S02]  /*56e0*/  SYNCS.PHASECHK.TRANS64.TRYWAIT P1, [UR6], R12 ;  /* 0x0000000cff0075a7 */ /* 0x000e240008021106 */
[----:B0-----:R-:W-:Y:S05]  /*56f0*/  @!P1 BRA `(.L_x_8) ;  /* 0xfffffffc00f89947 */ /* 0x001fea000383ffff */
[----:B------:R-:W-:Y:S05]  /*5700*/  BRA `(.L_x_16) ;  /* 0xffffffd400047947 */ /* 0x000fea000383ffff */
.L_x_12:
[----:B------:R-:W0:Y:S02]  /*5710*/  SYNCS.PHASECHK.TRANS64.TRYWAIT P0, [UR6], R3 ;  /* 0x00000003ff0075a7 */ /* 0x000e240008001106 */
[----:B0-----:R-:W-:Y:S05]  /*5720*/  @!P0 BRA `(.L_x_12) ;  /* 0xfffffffc00f88947 */ /* 0x001fea000383ffff */
[----:B------:R-:W-:Y:S05]  /*5730*/  BRA `(.L_x_11) ;  /* 0xffffffe800287947 */ /* 0x000fea000383ffff */
        .weak           $__internal_0_$__cuda_sm10x_tcgen05_guardrail_trap_col_being_dealloced_not_returned_by_alloc
        .type           $__internal_0_$__cuda_sm10x_tcgen05_guardrail_trap_col_being_dealloced_not_returned_by_alloc,@function
        .size           $__internal_0_$__cuda_sm10x_tcgen05_guardrail_trap_col_being_dealloced_not_returned_by_alloc,($__internal_1_$__cuda_sm10x_tcgen05_guardrail_trap_phase_invalid_during_alloc - $__internal_0_$__cuda_sm10x_tcgen05_guardrail_trap_col_being_dealloced_not_returned_by_alloc)
$__internal_0_$__cuda_sm10x_tcgen05_guardrail_trap_col_being_dealloced_not_returned_by_alloc:
[----:B------:R-:W-:Y:S05]  /*5740*/  BPT.TRAP 0x1 ;  /* 0x000000040000795c */ /* 0x000fea0000300000 */
[----:B------:R-:W-:-:S04]  /*5750*/  IMAD.MOV.U32 R3, RZ, RZ, 0x0 ;  /* 0x00000000ff037424 */ /* 0x000fc800078e00ff */
[----:B------:R-:W-:Y:S05]  /*5760*/  RET.REL.NODEC R2 `(matmul_kernel) ;  /* 0xffffffa802247950 */ /* 0x000fea0003c3ffff */
        .weak           $__internal_1_$__cuda_sm10x_tcgen05_guardrail_trap_phase_invalid_during_alloc
        .type           $__internal_1_$__cuda_sm10x_tcgen05_guardrail_trap_phase_invalid_during_alloc,@function
        .size           $__internal_1_$__cuda_sm10x_tcgen05_guardrail_trap_phase_invalid_during_alloc,($__internal_2_$__cuda_sm10x_tcgen05_guardrail_trap_unallocated_columns_being_dealloced - $__internal_1_$__cuda_sm10x_tcgen05_guardrail_trap_phase_invalid_during_alloc)
$__internal_1_$__cuda_sm10x_tcgen05_guardrail_trap_phase_invalid_during_alloc:
[----:B------:R-:W-:Y:S05]  /*5770*/  BPT.TRAP 0x1 ;  /* 0x000000040000795c */ /* 0x000fea0000300000 */
[----:B------:R-:W-:-:S04]  /*5780*/  IMAD.MOV.U32 R5, RZ, RZ, 0x0 ;  /* 0x00000000ff057424 */ /* 0x000fc800078e00ff */
[----:B------:R-:W-:Y:S05]  /*5790*/  RET.REL.NODEC R4 `(matmul_kernel) ;  /* 0xffffffa804187950 */ /* 0x000fea0003c3ffff */
        .weak           $__internal_2_$__cuda_sm10x_tcgen05_guardrail_trap_unallocated_columns_being_dealloced
        .type           $__internal_2_$__cuda_sm10x_tcgen05_guardrail_trap_unallocated_columns_being_dealloced,@function
        .size           $__internal_2_$__cuda_sm10x_tcgen05_guardrail_trap_unallocated_columns_being_dealloced,(.L_x_20 - $__internal_2_$__cuda_sm10x_tcgen05_guardrail_trap_unallocated_columns_being_dealloced)
$__internal_2_$__cuda_sm10x_tcgen05_guardrail_trap_unallocated_columns_being_dealloced:
[----:B------:R-:W-:Y:S05]  /*57a0*/  BPT.TRAP 0x1 ;  /* 0x000000040000795c */ /* 0x000fea0000300000 */
[----:B------:R-:W-:-:S04]  /*57b0*/  IMAD.MOV.U32 R3, RZ, RZ, 0x0 ;  /* 0x00000000ff037424 */ /* 0x000fc800078e00ff */
[----:B------:R-:W-:Y:S05]  /*57c0*/  RET.REL.NODEC R2 `(matmul_kernel) ;  /* 0xffffffa8020c7950 */ /* 0x000fea0003c3ffff */
.L_x_17:
[----:B------:R-:W-:-:S00]  /*57d0*/  BRA `(.L_x_17) ;  /* 0xfffffffc00fc7947 */ /* 0x000fc0000383ffff */
[----:B------:R-:W-:-:S00]  /*57e0*/  NOP ;  /* 0x0000000000007918 */ /* 0x000fc00000000000 */
        /* <DEDUP_REMOVED lines=9> */
.L_x_20:


//--------------------- .nv.shared.matmul_kernel  --------------------------
	.section	.nv.shared.matmul_kernel,"aw",@nobits
	.sectionflags	@""
	.align	16
	.zero		1024


//--------------------- .nv.shared.reserved.0     --------------------------
	.section	.nv.shared.reserved.0,"aw",@nobits
	.align	8
	.weak		__nv_reservedSMEM_offset_0_alias
	.size		__nv_reservedSMEM_offset_0_alias, 0, 64
	.other		__nv_reservedSMEM_offset_0_alias,@"STO_CUDA_RESERVED_SHARED STV_DEFAULT"
__nv_reservedSMEM_offset_0_alias:
	.zero		0
.nv.shared.reserved.0:
	.zero		64
	.weak		__nv_reservedSMEM_allocation_phase
	.type		__nv_reservedSMEM_allocation_phase,@object
	.size		__nv_reservedSMEM_allocation_phase,(.L_0 - __nv_reservedSMEM_allocation_phase)
__nv_reservedSMEM_allocation_phase:
	.zero		1
.L_0:
	.zero		7
	.weak		__nv_reservedSMEM_devtool_atexit_pc
	.type		__nv_reservedSMEM_devtool_atexit_pc,@object
	.size		__nv_reservedSMEM_devtool_atexit_pc,(__nv_reservedSMEM_allocation_mask - __nv_reservedSMEM_devtool_atexit_pc)
__nv_reservedSMEM_devtool_atexit_pc:
	.zero		8
	.weak		__nv_reservedSMEM_allocation_mask
	.type		__nv_reservedSMEM_allocation_mask,@object
	.size		__nv_reservedSMEM_allocation_mask,(.L_2 - __nv_reservedSMEM_allocation_mask)
__nv_reservedSMEM_allocation_mask:
	.zero		4
.L_2:


//--------------------- .nv.constant0.matmul_kernel --------------------------
	.section	.nv.constant0.matmul_kernel,"a",@progbits
	.sectionflags	@""
	.align	4
.nv.constant0.matmul_kernel:
	.zero		976


//--------------------- SYMBOLS --------------------------

	.type		.nv.reservedSmem.offset0,@object
	.size		.nv.reservedSmem.offset0,0x4
	.type		.nv.reservedSmem.cap,@object
	.size		.nv.reservedSmem.cap,0x4
